//
// Generated by NVIDIA NVVM Compiler
//
// Compiler Build ID: CL-36424714
// Cuda compilation tools, release 13.0, V13.0.88
// Based on NVVM 20.0.0
//

.version 9.0
.target sm_100
.address_size 64

	// .globl	_Z9isingStepPiS_l
// _ZZ9isingStepPiS_lE11blockMemory has been demoted

.visible .entry _Z9isingStepPiS_l(
	.param .u64 .ptr .align 1 _Z9isingStepPiS_l_param_0,
	.param .u64 .ptr .align 1 _Z9isingStepPiS_l_param_1,
	.param .u64 _Z9isingStepPiS_l_param_2
)
{
	.reg .pred 	%p<11>;
	.reg .b32 	%r<55>;
	.reg .b64 	%rd<85>;
	// demoted variable
	.shared .align 4 .b8 _ZZ9isingStepPiS_lE11blockMemory[1024];
	ld.param.u64 	%rd35, [_Z9isingStepPiS_l_param_0];
	ld.param.u64 	%rd33, [_Z9isingStepPiS_l_param_1];
	ld.param.u64 	%rd34, [_Z9isingStepPiS_l_param_2];
	cvta.to.global.u64 	%rd1, %rd35;
	mov.u32 	%r14, %ctaid.x;
	mov.u32 	%r15, %ntid.x;
	mov.u32 	%r16, %tid.x;
	mad.lo.s32 	%r17, %r14, %r15, %r16;
	cvt.u64.u32 	%rd2, %r17;
	mul.lo.s64 	%rd36, %rd34, %rd34;
	setp.le.u64 	%p1, %rd36, %rd2;
	@%p1 bra 	$L__BB0_27;
	cvt.u32.u64 	%r18, %rd2;
	shl.b64 	%rd37, %rd2, 2;
	add.s64 	%rd38, %rd1, %rd37;
	ld.global.u32 	%r19, [%rd38];
	shl.b32 	%r20, %r18, 2;
	and.b32  	%r21, %r20, 1020;
	mov.u32 	%r22, _ZZ9isingStepPiS_lE11blockMemory;
	add.s32 	%r1, %r22, %r21;
	st.shared.u32 	[%r1], %r19;
	bar.sync 	0;
	and.b64  	%rd39, %rd34, -4294967296;
	setp.ne.s64 	%p2, %rd39, 0;
	@%p2 bra 	$L__BB0_3;
	cvt.u32.u64 	%r23, %rd34;
	div.u32 	%r25, %r18, %r23;
	mul.lo.s32 	%r26, %r25, %r23;
	sub.s32 	%r27, %r18, %r26;
	cvt.u64.u32 	%rd79, %r25;
	cvt.u64.u32 	%rd80, %r27;
	bra.uni 	$L__BB0_4;
$L__BB0_3:
	div.s64 	%rd79, %rd2, %rd34;
	mul.lo.s64 	%rd40, %rd79, %rd34;
	sub.s64 	%rd80, %rd2, %rd40;
$L__BB0_4:
	add.s64 	%rd9, %rd34, -1;
	add.s64 	%rd10, %rd9, %rd80;
	or.b64  	%rd41, %rd10, %rd34;
	and.b64  	%rd42, %rd41, -4294967296;
	setp.ne.s64 	%p3, %rd42, 0;
	@%p3 bra 	$L__BB0_6;
	cvt.u32.u64 	%r28, %rd34;
	cvt.u32.u64 	%r29, %rd10;
	rem.u32 	%r30, %r29, %r28;
	cvt.u64.u32 	%rd81, %r30;
	bra.uni 	$L__BB0_7;
$L__BB0_6:
	rem.s64 	%rd81, %rd10, %rd34;
$L__BB0_7:
	mul.lo.s64 	%rd14, %rd79, %rd34;
	add.s64 	%rd15, %rd81, %rd14;
	add.s64 	%rd16, %rd80, 1;
	or.b64  	%rd43, %rd16, %rd34;
	and.b64  	%rd44, %rd43, -4294967296;
	setp.ne.s64 	%p4, %rd44, 0;
	@%p4 bra 	$L__BB0_9;
	cvt.u32.u64 	%r31, %rd34;
	cvt.u32.u64 	%r32, %rd16;
	rem.u32 	%r33, %r32, %r31;
	cvt.u64.u32 	%rd82, %r33;
	bra.uni 	$L__BB0_10;
$L__BB0_9:
	rem.s64 	%rd82, %rd16, %rd34;
$L__BB0_10:
	add.s64 	%rd20, %rd82, %rd14;
	add.s64 	%rd21, %rd9, %rd79;
	or.b64  	%rd45, %rd21, %rd34;
	and.b64  	%rd46, %rd45, -4294967296;
	setp.ne.s64 	%p5, %rd46, 0;
	@%p5 bra 	$L__BB0_12;
	cvt.u32.u64 	%r34, %rd34;
	cvt.u32.u64 	%r35, %rd21;
	rem.u32 	%r36, %r35, %r34;
	cvt.u64.u32 	%rd83, %r36;
	bra.uni 	$L__BB0_13;
$L__BB0_12:
	rem.s64 	%rd83, %rd21, %rd34;
$L__BB0_13:
	mad.lo.s64 	%rd25, %rd83, %rd34, %rd80;
	add.s64 	%rd26, %rd79, 1;
	or.b64  	%rd47, %rd26, %rd34;
	and.b64  	%rd48, %rd47, -4294967296;
	setp.ne.s64 	%p6, %rd48, 0;
	@%p6 bra 	$L__BB0_15;
	cvt.u32.u64 	%r37, %rd34;
	cvt.u32.u64 	%r38, %rd26;
	rem.u32 	%r39, %r38, %r37;
	cvt.u64.u32 	%rd84, %r39;
	bra.uni 	$L__BB0_16;
$L__BB0_15:
	rem.s64 	%rd84, %rd26, %rd34;
$L__BB0_16:
	mad.lo.s64 	%rd30, %rd84, %rd34, %rd80;
	shr.s64 	%rd49, %rd15, 63;
	shr.u64 	%rd50, %rd49, 56;
	add.s64 	%rd51, %rd15, %rd50;
	and.b64  	%rd52, %rd51, -256;
	sub.s64 	%rd31, %rd15, %rd52;
	and.b64  	%rd32, %rd2, 255;
	setp.ne.s64 	%p7, %rd31, %rd32;
	@%p7 bra 	$L__BB0_18;
	cvt.u32.u64 	%r40, %rd31;
	shl.b32 	%r41, %r40, 2;
	add.s32 	%r43, %r22, %r41;
	ld.shared.u32 	%r50, [%r43];
	bra.uni 	$L__BB0_19;
$L__BB0_18:
	shl.b64 	%rd53, %rd15, 2;
	add.s64 	%rd54, %rd1, %rd53;
	ld.global.u32 	%r50, [%rd54];
$L__BB0_19:
	shr.s64 	%rd55, %rd20, 63;
	shr.u64 	%rd56, %rd55, 56;
	add.s64 	%rd57, %rd20, %rd56;
	and.b64  	%rd58, %rd57, -256;
	sub.s64 	%rd59, %rd20, %rd58;
	setp.ne.s64 	%p8, %rd59, %rd32;
	@%p8 bra 	$L__BB0_21;
	ld.shared.u32 	%r51, [%r1];
	mov.u32 	%r52, %r51;
	bra.uni 	$L__BB0_22;
$L__BB0_21:
	shl.b64 	%rd60, %rd20, 2;
	add.s64 	%rd61, %rd1, %rd60;
	ld.global.u32 	%r52, [%rd61];
	ld.shared.u32 	%r51, [%r1];
$L__BB0_22:
	shr.s64 	%rd62, %rd25, 63;
	shr.u64 	%rd63, %rd62, 56;
	add.s64 	%rd64, %rd25, %rd63;
	and.b64  	%rd65, %rd64, -256;
	sub.s64 	%rd66, %rd25, %rd65;
	setp.eq.s64 	%p9, %rd66, %rd32;
	mov.u32 	%r53, %r51;
	@%p9 bra 	$L__BB0_24;
	shl.b64 	%rd67, %rd25, 2;
	add.s64 	%rd68, %rd1, %rd67;
	ld.global.u32 	%r53, [%rd68];
$L__BB0_24:
	shr.s64 	%rd69, %rd30, 63;
	shr.u64 	%rd70, %rd69, 56;
	add.s64 	%rd71, %rd30, %rd70;
	and.b64  	%rd72, %rd71, -256;
	sub.s64 	%rd73, %rd30, %rd72;
	setp.eq.s64 	%p10, %rd73, %rd32;
	mov.u32 	%r54, %r51;
	@%p10 bra 	$L__BB0_26;
	shl.b64 	%rd74, %rd30, 2;
	add.s64 	%rd75, %rd1, %rd74;
	ld.global.u32 	%r54, [%rd75];
$L__BB0_26:
	bar.sync 	0;
	add.s32 	%r44, %r52, %r50;
	add.s32 	%r45, %r51, %r44;
	add.s32 	%r46, %r53, %r45;
	add.s32 	%r47, %r54, %r46;
	abs.s32 	%r48, %r47;
	div.s32 	%r49, %r47, %r48;
	cvta.to.global.u64 	%rd76, %rd33;
	add.s64 	%rd78, %rd76, %rd37;
	st.global.u32 	[%rd78], %r49;
$L__BB0_27:
	ret;

}


// ===== COMPILED SASS (sm_100) =====

	.target	sm_100

	.elftype	@"ET_EXEC"


//--------------------- .note.nv.tkinfo           --------------------------
	.section	.note.nv.tkinfo,"",@"SHT_NOTE"
	.sectionflags	@"SHF_NOTE_NV_TKINFO"
	.tkinfo
        /*0018*/ 	.word	0x00000002
        /*0030*/ 	.string	""
        /*0030*/ 	.string	"ptxas"
        /*0030*/ 	.string	"Cuda compilation tools, release 13.0, V13.0.88"
        /*0030*/ 	.string	"Build cuda_13.0.r13.0/compiler.36424714_0"
        /*0030*/ 	.string	"-arch sm_100 -m 64 "



//--------------------- .note.nv.cuinfo           --------------------------
	.section	.note.nv.cuinfo,"",@"SHT_NOTE"
	.sectionflags	@"SHF_NOTE_NV_CUINFO"
        /*0018*/ 	.short	0x0002
        /*001a*/ 	.short	0x0064
        /*001c*/ 	.short	0x0082
	.zero		2


//--------------------- .nv.info                  --------------------------
	.section	.nv.info,"",@"SHT_CUDA_INFO"
	.align	4


	//----- nvinfo : EIATTR_REGCOUNT
	.align		4
        /*0000*/ 	.byte	0x04, 0x2f
        /*0002*/ 	.short	(.L_1 - .L_0)
	.align		4
.L_0:
        /*0004*/ 	.word	index@(_Z9isingStepPiS_l)
        /*0008*/ 	.word	0x0000001e


	//----- nvinfo : EIATTR_FRAME_SIZE
	.align		4
.L_1:
        /*000c*/ 	.byte	0x04, 0x11
        /*000e*/ 	.short	(.L_3 - .L_2)
	.align		4
.L_2:
        /*0010*/ 	.word	index@($__internal_1_$__cuda_sm20_rem_s64)
        /*0014*/ 	.word	0x00000000


	//----- nvinfo : EIATTR_FRAME_SIZE
	.align		4
.L_3:
        /*0018*/ 	.byte	0x04, 0x11
        /*001a*/ 	.short	(.L_5 - .L_4)
	.align		4
.L_4:
        /*001c*/ 	.word	index@($__internal_0_$__cuda_sm20_div_s64)
        /*0020*/ 	.word	0x00000000


	//----- nvinfo : EIATTR_FRAME_SIZE
	.align		4
.L_5:
        /*0024*/ 	.byte	0x04, 0x11
        /*0026*/ 	.short	(.L_7 - .L_6)
	.align		4
.L_6:
        /*0028*/ 	.word	index@(_Z9isingStepPiS_l)
        /*002c*/ 	.word	0x00000000


	//----- nvinfo : EIATTR_MIN_STACK_SIZE
	.align		4
.L_7:
        /*0030*/ 	.byte	0x04, 0x12
        /*0032*/ 	.short	(.L_9 - .L_8)
	.align		4
.L_8:
        /*0034*/ 	.word	index@(_Z9isingStepPiS_l)
        /*0038*/ 	.word	0x00000000
.L_9:


//--------------------- .nv.compat                --------------------------
	.section	.nv.compat,"",@"SHT_CUDA_COMPAT_INFO"
	.align	4
        /*0000*/ 	.byte	0x02, 0x09, 0x00, 0x00, 0x02, 0x02, 0x01, 0x00, 0x02, 0x05, 0x05, 0x00, 0x03, 0x07, 0x01, 0x01
        /*0010*/ 	.byte	0x02, 0x03, 0x00, 0x00, 0x02, 0x06, 0x01, 0x00, 0x04, 0x0b, 0x08, 0x00, 0x09, 0x00, 0x00, 0x00
        /*0020*/ 	.byte	0x00, 0x00, 0x00, 0x00


//--------------------- .nv.info._Z9isingStepPiS_l --------------------------
	.section	.nv.info._Z9isingStepPiS_l,"",@"SHT_CUDA_INFO"
	.sectionflags	@""
	.align	4


	//----- nvinfo : EIATTR_CUDA_API_VERSION
	.align		4
        /*0000*/ 	.byte	0x04, 0x37
        /*0002*/ 	.short	(.L_11 - .L_10)
.L_10:
        /*0004*/ 	.word	0x00000082


	//----- nvinfo : EIATTR_KPARAM_INFO
	.align		4
.L_11:
        /*0008*/ 	.byte	0x04, 0x17
        /*000a*/ 	.short	(.L_13 - .L_12)
.L_12:
        /*000c*/ 	.word	0x00000000
        /*0010*/ 	.short	0x0002
        /*0012*/ 	.short	0x0010
        /*0014*/ 	.byte	0x00, 0xf0, 0x21, 0x00


	//----- nvinfo : EIATTR_KPARAM_INFO
	.align		4
.L_13:
        /*0018*/ 	.byte	0x04, 0x17
        /*001a*/ 	.short	(.L_15 - .L_14)
.L_14:
        /*001c*/ 	.word	0x00000000
        /*0020*/ 	.short	0x0001
        /*0022*/ 	.short	0x0008
        /*0024*/ 	.byte	0x00, 0xf5, 0x21, 0x00


	//----- nvinfo : EIATTR_KPARAM_INFO
	.align		4
.L_15:
        /*0028*/ 	.byte	0x04, 0x17
        /*002a*/ 	.short	(.L_17 - .L_16)
.L_16:
        /*002c*/ 	.word	0x00000000
        /*0030*/ 	.short	0x0000
        /*0032*/ 	.short	0x0000
        /*0034*/ 	.byte	0x00, 0xf5, 0x21, 0x00


	//----- nvinfo : EIATTR_SPARSE_MMA_MASK
	.align		4
.L_17:
        /*0038*/ 	.byte	0x03, 0x50
        /*003a*/ 	.short	0x0000


	//----- nvinfo : EIATTR_MAXREG_COUNT
	.align		4
        /*003c*/ 	.byte	0x03, 0x1b
        /*003e*/ 	.short	0x00ff


	//----- nvinfo : EIATTR_NUM_BARRIERS
	.align		4
        /*0040*/ 	.byte	0x02, 0x4c
        /*0042*/ 	.byte	0x01
	.zero		1


	//----- nvinfo : EIATTR_MERCURY_ISA_VERSION
	.align		4
        /*0044*/ 	.byte	0x03, 0x5f
        /*0046*/ 	.short	0x0101


	//----- nvinfo : EIATTR_VRC_CTA_INIT_COUNT
	.align		4
        /*0048*/ 	.byte	0x02, 0x4a
	.zero		1
	.zero		1


	//----- nvinfo : EIATTR_EXIT_INSTR_OFFSETS
	.align		4
        /*004c*/ 	.byte	0x04, 0x1c
        /*004e*/ 	.short	(.L_19 - .L_18)


	//   ....[0]....
.L_18:
        /*0050*/ 	.word	0x000000d0


	//   ....[1]....
        /*0054*/ 	.word	0x00001240


	//----- nvinfo : EIATTR_CRS_STACK_SIZE
	.align		4
.L_19:
        /*0058*/ 	.byte	0x04, 0x1e
        /*005a*/ 	.short	(.L_21 - .L_20)
.L_20:
        /*005c*/ 	.word	0x00000000


	//----- nvinfo : EIATTR_CBANK_PARAM_SIZE
	.align		4
.L_21:
        /*0060*/ 	.byte	0x03, 0x19
        /*0062*/ 	.short	0x0018


	//----- nvinfo : EIATTR_PARAM_CBANK
	.align		4
        /*0064*/ 	.byte	0x04, 0x0a
        /*0066*/ 	.short	(.L_23 - .L_22)
	.align		4
.L_22:
        /*0068*/ 	.word	index@(.nv.constant0._Z9isingStepPiS_l)
        /*006c*/ 	.short	0x0380
        /*006e*/ 	.short	0x0018


	//----- nvinfo : EIATTR_SW_WAR
	.align		4
.L_23:
        /*0070*/ 	.byte	0x04, 0x36
        /*0072*/ 	.short	(.L_25 - .L_24)
.L_24:
        /*0074*/ 	.word	0x00000008
.L_25:


//--------------------- .nv.callgraph             --------------------------
	.section	.nv.callgraph,"",@"SHT_CUDA_CALLGRAPH"
	.align	4
	.sectionentsize	8
	.align		4
        /*0000*/ 	.word	0x00000000
	.align		4
        /*0004*/ 	.word	0xffffffff
	.align		4
        /*0008*/ 	.word	0x00000000
	.align		4
        /*000c*/ 	.word	0xfffffffe
	.align		4
        /*0010*/ 	.word	0x00000000
	.align		4
        /*0014*/ 	.word	0xfffffffd
	.align		4
        /*0018*/ 	.word	0x00000000
	.align		4
        /*001c*/ 	.word	0xfffffffc


//--------------------- .text._Z9isingStepPiS_l   --------------------------
	.section	.text._Z9isingStepPiS_l,"ax",@progbits
	.align	128
        .global         _Z9isingStepPiS_l
        .type           _Z9isingStepPiS_l,@function
        .size           _Z9isingStepPiS_l,(.L_x_16 - _Z9isingStepPiS_l)
        .other          _Z9isingStepPiS_l,@"STO_CUDA_ENTRY STV_DEFAULT"
_Z9isingStepPiS_l:
.text._Z9isingStepPiS_l:
[----:B------:R-:W-:Y:S01]  /*0000*/  LDC R1, c[0x0][0x37c] ;  /* 0x0000df00ff017b82 */ /* 0x000fe20000000800 */
[----:B------:R-:W0:Y:S01]  /*0010*/  S2R R9, SR_TID.X ;  /* 0x0000000000097919 */ /* 0x000e220000002100 */
[----:B------:R-:W1:Y:S06]  /*0020*/  LDCU.64 UR14, c[0x0][0x390] ;  /* 0x00007200ff0e77ac */ /* 0x000e6c0008000a00 */
[----:B------:R-:W0:Y:S08]  /*0030*/  S2UR UR5, SR_CTAID.X ;  /* 0x00000000000579c3 */ /* 0x000e300000002500 */
[----:B------:R-:W0:Y:S01]  /*0040*/  LDC R8, c[0x0][0x360] ;  /* 0x0000d800ff087b82 */ /* 0x000e220000000800 */
[----:B-1----:R-:W-:-:S02]  /*0050*/  UIMAD UR4, UR15, UR14, URZ ;  /* 0x0000000e0f0472a4 */ /* 0x002fc4000f8e02ff */
[----:B------:R-:W-:Y:S02]  /*0060*/  UIMAD.WIDE.U32 UR6, UR14, UR14, URZ ;  /* 0x0000000e0e0672a5 */ /* 0x000fe4000f8e00ff */
[----:B------:R-:W-:-:S04]  /*0070*/  UIMAD UR4, UR14, UR15, UR4 ;  /* 0x0000000f0e0472a4 */ /* 0x000fc8000f8e0204 */
[----:B------:R-:W-:-:S06]  /*0080*/  UIADD3 UR4, UPT, UPT, UR7, UR4, URZ ;  /* 0x0000000407047290 */ /* 0x000fcc000fffe0ff */
[----:B------:R-:W-:Y:S02]  /*0090*/  IMAD.U32 R0, RZ, RZ, UR4 ;  /* 0x00000004ff007e24 */ /* 0x000fe4000f8e00ff */
[----:B0-----:R-:W-:-:S05]  /*00a0*/  IMAD R8, R8, UR5, R9 ;  /* 0x0000000508087c24 */ /* 0x001fca000f8e0209 */
[----:B------:R-:W-:-:S04]  /*00b0*/  ISETP.LT.U32.AND P0, PT, R8, UR6, PT ;  /* 0x0000000608007c0c */ /* 0x000fc8000bf01070 */
[----:B------:R-:W-:-:S13]  /*00c0*/  ISETP.GT.U32.AND.EX P0, PT, R0, RZ, PT, P0 ;  /* 0x000000ff0000720c */ /* 0x000fda0003f04100 */
[----:B------:R-:W-:Y:S05]  /*00d0*/  @!P0 EXIT ;  /* 0x000000000000894d */ /* 0x000fea0003800000 */
[----:B------:R-:W0:Y:S01]  /*00e0*/  LDCU.64 UR4, c[0x0][0x380] ;  /* 0x00007000ff0477ac */ /* 0x000e220008000a00 */
[----:B------:R-:W-:Y:S01]  /*00f0*/  IMAD.SHL.U32 R21, R8, 0x4, RZ ;  /* 0x0000000408157824 */ /* 0x000fe200078e00ff */
[----:B------:R-:W-:Y:S01]  /*0100*/  SHF.R.U32.HI R20, RZ, 0x1e, R8 ;  /* 0x0000001eff147819 */ /* 0x000fe20000011608 */
[----:B------:R-:W1:Y:S03]  /*0110*/  LDCU.64 UR8, c[0x0][0x358] ;  /* 0x00006b00ff0877ac */ /* 0x000e660008000a00 */
[----:B0-----:R-:W-:-:S04]  /*0120*/  IADD3 R2, P0, PT, R21, UR4, RZ ;  /* 0x0000000415027c10 */ /* 0x001fc8000ff1e0ff */
[----:B------:R-:W-:-:S05]  /*0130*/  IADD3.X R3, PT, PT, R20, UR5, RZ, P0, !PT ;  /* 0x0000000514037c10 */ /* 0x000fca00087fe4ff */
[----:B-1----:R-:W2:Y:S01]  /*0140*/  LDG.E R2, desc[UR8][R2.64] ;  /* 0x0000000802027981 */ /* 0x002ea2000c1e1900 */
[----:B------:R-:W0:Y:S01]  /*0150*/  S2UR UR6, SR_CgaCtaId ;  /* 0x00000000000679c3 */ /* 0x000e220000008800 */
[----:B------:R-:W-:Y:S01]  /*0160*/  UMOV UR4, 0x400 ;  /* 0x0000040000047882 */ /* 0x000fe20000000000 */
[----:B------:R-:W-:Y:S01]  /*0170*/  IMAD.SHL.U32 R5, R8, 0x4, RZ ;  /* 0x0000000408057824 */ /* 0x000fe200078e00ff */
[----:B------:R-:W-:-:S04]  /*0180*/  UISETP.NE.U32.AND UP0, UPT, UR15, URZ, UPT ;  /* 0x000000ff0f00728c */ /* 0x000fc8000bf05070 */
[----:B------:R-:W-:Y:S01]  /*0190*/  LOP3.LUT R5, R5, 0x3fc, RZ, 0xc0, !PT ;  /* 0x000003fc05057812 */ /* 0x000fe200078ec0ff */
[----:B0-----:R-:W-:-:S09]  /*01a0*/  ULEA UR6, UR6, UR4, 0x18 ;  /* 0x0000000406067291 */ /* 0x001fd2000f8ec0ff */
[----:B--2---:R0:W-:Y:S01]  /*01b0*/  STS [R5+UR6], R2 ;  /* 0x0000000205007988 */ /* 0x0041e20008000806 */
[----:B------:R-:W-:Y:S06]  /*01c0*/  BAR.SYNC.DEFER_BLOCKING 0x0 ;  /* 0x0000000000007b1d */ /* 0x000fec0000010000 */
[----:B------:R-:W-:Y:S05]  /*01d0*/  BRA.U UP0, `(.L_x_0) ;  /* 0x00000001005c7547 */ /* 0x000fea000b800000 */
[----:B------:R-:W1:Y:S01]  /*01e0*/  I2F.U32.RP R0, UR14 ;  /* 0x0000000e00007d06 */ /* 0x000e620008209000 */
[----:B------:R-:W-:Y:S01]  /*01f0*/  ISETP.NE.U32.AND P2, PT, RZ, UR14, PT ;  /* 0x0000000eff007c0c */ /* 0x000fe2000bf45070 */
[----:B------:R-:W-:-:S06]  /*0200*/  IMAD.MOV.U32 R17, RZ, RZ, RZ ;  /* 0x000000ffff117224 */ /* 0x000fcc00078e00ff */
[----:B-1----:R-:W0:Y:S02]  /*0210*/  MUFU.RCP R0, R0 ;  /* 0x0000000000007308 */ /* 0x002e240000001000 */
[----:B0-----:R-:W-:-:S06]  /*0220*/  VIADD R2, R0, 0xffffffe ;  /* 0x0ffffffe00027836 */ /* 0x001fcc0000000000 */
[----:B------:R0:W1:Y:S02]  /*0230*/  F2I.FTZ.U32.TRUNC.NTZ R3, R2 ;  /* 0x0000000200037305 */ /* 0x000064000021f000 */
[----:B0-----:R-:W-:Y:S02]  /*0240*/  HFMA2 R2, -RZ, RZ, 0, 0 ;  /* 0x00000000ff027431 */ /* 0x001fe400000001ff */
[----:B-1----:R-:W-:-:S04]  /*0250*/  IMAD.MOV R7, RZ, RZ, -R3 ;  /* 0x000000ffff077224 */ /* 0x002fc800078e0a03 */
[----:B------:R-:W-:-:S04]  /*0260*/  IMAD R7, R7, UR14, RZ ;  /* 0x0000000e07077c24 */ /* 0x000fc8000f8e02ff */
[----:B------:R-:W-:-:S04]  /*0270*/  IMAD.HI.U32 R3, R3, R7, R2 ;  /* 0x0000000703037227 */ /* 0x000fc800078e0002 */
[----:B------:R-:W-:Y:S02]  /*0280*/  IMAD.MOV.U32 R7, RZ, RZ, RZ ;  /* 0x000000ffff077224 */ /* 0x000fe400078e00ff */
[----:B------:R-:W-:-:S04]  /*0290*/  IMAD.HI.U32 R16, R3, R8, RZ ;  /* 0x0000000803107227 */ /* 0x000fc800078e00ff */
[----:B------:R-:W-:-:S04]  /*02a0*/  IMAD.MOV R3, RZ, RZ, -R16 ;  /* 0x000000ffff037224 */ /* 0x000fc800078e0a10 */
[----:B------:R-:W-:-:S05]  /*02b0*/  IMAD R3, R3, UR14, R8 ;  /* 0x0000000e03037c24 */ /* 0x000fca000f8e0208 */
[----:B------:R-:W-:-:S13]  /*02c0*/  ISETP.GE.U32.AND P0, PT, R3, UR14, PT ;  /* 0x0000000e03007c0c */ /* 0x000fda000bf06070 */
[----:B------:R-:W-:Y:S02]  /*02d0*/  @P0 VIADD R3, R3, -UR14 ;  /* 0x8000000e03030c36 */ /* 0x000fe40008000000 */
[----:B------:R-:W-:-:S03]  /*02e0*/  @P0 VIADD R16, R16, 0x1 ;  /* 0x0000000110100836 */ /* 0x000fc60000000000 */
[----:B------:R-:W-:-:S13]  /*02f0*/  ISETP.GE.U32.AND P1, PT, R3, UR14, PT ;  /* 0x0000000e03007c0c */ /* 0x000fda000bf26070 */
[----:B------:R-:W-:Y:S01]  /*0300*/  @P1 VIADD R16, R16, 0x1 ;  /* 0x0000000110101836 */ /* 0x000fe20000000000 */
[----:B------:R-:W-:-:S04]  /*0310*/  @!P2 LOP3.LUT R16, RZ, UR14, RZ, 0x33, !PT ;  /* 0x0000000eff10ac12 */ /* 0x000fc8000f8e33ff */
[----:B------:R-:W-:-:S05]  /*0320*/  IADD3 R3, PT, PT, -R16, RZ, RZ ;  /* 0x000000ff10037210 */ /* 0x000fca0007ffe1ff */
[----:B------:R-:W-:Y:S01]  /*0330*/  IMAD R6, R3, UR14, R8 ;  /* 0x0000000e03067c24 */ /* 0x000fe2000f8e0208 */
[----:B------:R-:W-:Y:S06]  /*0340*/  BRA `(.L_x_1) ;  /* 0x0000000000287947 */ /* 0x000fec0003800000 */
.L_x_0:
[----:B------:R-:W-:-:S07]  /*0350*/  MOV R0, 0x370 ;  /* 0x0000037000007802 */ /* 0x000fce0000000f00 */
[----:B0-----:R-:W-:Y:S05]  /*0360*/  CALL.REL.NOINC `($__internal_0_$__cuda_sm20_div_s64) ;  /* 0x0000000c00b87944 */ /* 0x001fea0003c00000 */
[----:B------:R-:W0:Y:S01]  /*0370*/  LDCU.64 UR14, c[0x0][0x390] ;  /* 0x00007200ff0e77ac */ /* 0x000e220008000a00 */
[----:B------:R-:W-:Y:S01]  /*0380*/  IADD3 R3, P0, PT, RZ, -R16, RZ ;  /* 0x80000010ff037210 */ /* 0x000fe20007f1e0ff */
[----:B------:R-:W-:-:S04]  /*0390*/  IMAD.MOV.U32 R9, RZ, RZ, RZ ;  /* 0x000000ffff097224 */ /* 0x000fc800078e00ff */
[----:B------:R-:W-:-:S04]  /*03a0*/  IMAD.X R0, RZ, RZ, ~R17, P0 ;  /* 0x000000ffff007224 */ /* 0x000fc800000e0e11 */
[----:B0-----:R-:W-:Y:S02]  /*03b0*/  IMAD R0, R0, UR14, RZ ;  /* 0x0000000e00007c24 */ /* 0x001fe4000f8e02ff */
[----:B------:R-:W-:-:S04]  /*03c0*/  IMAD.WIDE.U32 R6, R3, UR14, R8 ;  /* 0x0000000e03067c25 */ /* 0x000fc8000f8e0008 */
[----:B------:R-:W-:-:S05]  /*03d0*/  IMAD R3, R3, UR15, R0 ;  /* 0x0000000f03037c24 */ /* 0x000fca000f8e0200 */
[----:B------:R-:W-:-:S07]  /*03e0*/  IADD3 R7, PT, PT, R7, R3, RZ ;  /* 0x0000000307077210 */ /* 0x000fce0007ffe0ff */
.L_x_1:
[----:B------:R-:W-:Y:S01]  /*03f0*/  UIADD3 UR7, UP0, UPT, UR14, -0x1, URZ ;  /* 0xffffffff0e077890 */ /* 0x000fe2000ff1e0ff */
[----:B------:R-:W-:Y:S01]  /*0400*/  BSSY.RECONVERGENT B0, `(.L_x_2) ;  /* 0x000001f000007945 */ /* 0x000fe20003800200 */
[----:B------:R-:W0:Y:S02]  /*0410*/  LDCU.64 UR10, c[0x0][0x390] ;  /* 0x00007200ff0a77ac */ /* 0x000e240008000a00 */
[----:B------:R-:W-:Y:S02]  /*0420*/  UIADD3.X UR12, UPT, UPT, UR15, -0x1, URZ, UP0, !UPT ;  /* 0xffffffff0f0c7890 */ /* 0x000fe400087fe4ff */
[----:B------:R-:W-:-:S04]  /*0430*/  IADD3 R4, P0, PT, R6, UR7, RZ ;  /* 0x0000000706047c10 */ /* 0x000fc8000ff1e0ff */
[----:B------:R-:W-:-:S04]  /*0440*/  IADD3.X R3, PT, PT, R7, UR12, RZ, P0, !PT ;  /* 0x0000000c07037c10 */ /* 0x000fc800087fe4ff */
[----:B------:R-:W-:-:S04]  /*0450*/  LOP3.LUT R0, R3, UR15, RZ, 0xfc, !PT ;  /* 0x0000000f03007c12 */ /* 0x000fc8000f8efcff */
[----:B------:R-:W-:-:S13]  /*0460*/  ISETP.NE.U32.AND P0, PT, R0, RZ, PT ;  /* 0x000000ff0000720c */ /* 0x000fda0003f05070 */
[----:B0-----:R-:W-:Y:S05]  /*0470*/  @P0 BRA `(.L_x_3) ;  /* 0x00000000004c0947 */ /* 0x001fea0003800000 */
[----:B------:R-:W0:Y:S01]  /*0480*/  I2F.U32.RP R10, UR14 ;  /* 0x0000000e000a7d06 */ /* 0x000e220008209000 */
[----:B------:R-:W-:Y:S01]  /*0490*/  IMAD.MOV.U32 R2, RZ, RZ, RZ ;  /* 0x000000ffff027224 */ /* 0x000fe200078e00ff */
[----:B------:R-:W-:-:S06]  /*04a0*/  ISETP.NE.U32.AND P1, PT, RZ, UR14, PT ;  /* 0x0000000eff007c0c */ /* 0x000fcc000bf25070 */
[----:B0-----:R-:W0:Y:S02]  /*04b0*/  MUFU.RCP R10, R10 ;  /* 0x0000000a000a7308 */ /* 0x001e240000001000 */
[----:B0-----:R-:W-:-:S06]  /*04c0*/  VIADD R3, R10, 0xffffffe ;  /* 0x0ffffffe0a037836 */ /* 0x001fcc0000000000 */
[----:B------:R-:W0:Y:S02]  /*04d0*/  F2I.FTZ.U32.TRUNC.NTZ R3, R3 ;  /* 0x0000000300037305 */ /* 0x000e24000021f000 */
[----:B0-----:R-:W-:-:S04]  /*04e0*/  IMAD.MOV R11, RZ, RZ, -R3 ;  /* 0x000000ffff0b7224 */ /* 0x001fc800078e0a03 */
[----:B------:R-:W-:-:S04]  /*04f0*/  IMAD R11, R11, UR14, RZ ;  /* 0x0000000e0b0b7c24 */ /* 0x000fc8000f8e02ff */
[----:B------:R-:W-:-:S04]  /*0500*/  IMAD.HI.U32 R11, R3, R11, R2 ;  /* 0x0000000b030b7227 */ /* 0x000fc800078e0002 */
[----:B------:R-:W-:Y:S02]  /*0510*/  IMAD.MOV.U32 R3, RZ, RZ, RZ ;  /* 0x000000ffff037224 */ /* 0x000fe400078e00ff */
[----:B------:R-:W-:-:S04]  /*0520*/  IMAD.HI.U32 R0, R11, R4, RZ ;  /* 0x000000040b007227 */ /* 0x000fc800078e00ff */
[----:B------:R-:W-:-:S04]  /*0530*/  IMAD.MOV R0, RZ, RZ, -R0 ;  /* 0x000000ffff007224 */ /* 0x000fc800078e0a00 */
[----:B------:R-:W-:-:S05]  /*0540*/  IMAD R2, R0, UR14, R4 ;  /* 0x0000000e00027c24 */ /* 0x000fca000f8e0204 */
[----:B------:R-:W-:-:S13]  /*0550*/  ISETP.GE.U32.AND P0, PT, R2, UR14, PT ;  /* 0x0000000e02007c0c */ /* 0x000fda000bf06070 */
[----:B------:R-:W-:-:S04]  /*0560*/  @P0 IADD3 R2, PT, PT, R2, -UR14, RZ ;  /* 0x8000000e02020c10 */ /* 0x000fc8000fffe0ff */
[----:B------:R-:W-:-:S13]  /*0570*/  ISETP.GE.U32.AND P0, PT, R2, UR14, PT ;  /* 0x0000000e02007c0c */ /* 0x000fda000bf06070 */
[----:B------:R-:W-:Y:S01]  /*0580*/  @P0 VIADD R2, R2, -UR14 ;  /* 0x8000000e02020c36 */ /* 0x000fe20008000000 */
[----:B------:R-:W-:Y:S01]  /*0590*/  @!P1 LOP3.LUT R2, RZ, UR14, RZ, 0x33, !PT ;  /* 0x0000000eff029c12 */ /* 0x000fe2000f8e33ff */
[----:B------:R-:W-:Y:S06]  /*05a0*/  BRA `(.L_x_4) ;  /* 0x0000000000107947 */ /* 0x000fec0003800000 */
.L_x_3:
[----:B------:R-:W-:-:S07]  /*05b0*/  MOV R22, 0x5d0 ;  /* 0x000005d000167802 */ /* 0x000fce0000000f00 */
[----:B------:R-:W-:Y:S05]  /*05c0*/  CALL.REL.NOINC `($__internal_1_$__cuda_sm20_rem_s64) ;  /* 0x0000001000507944 */ /* 0x000fea0003c00000 */
[----:B------:R-:W-:Y:S02]  /*05d0*/  IMAD.MOV.U32 R2, RZ, RZ, R14 ;  /* 0x000000ffff027224 */ /* 0x000fe400078e000e */
[----:B------:R-:W-:-:S07]  /*05e0*/  IMAD.MOV.U32 R3, RZ, RZ, R15 ;  /* 0x000000ffff037224 */ /* 0x000fce00078e000f */
.L_x_4:
[----:B------:R-:W-:Y:S05]  /*05f0*/  BSYNC.RECONVERGENT B0 ;  /* 0x0000000000007941 */ /* 0x000fea0003800200 */
.L_x_2:
[----:B------:R-:W0:Y:S01]  /*0600*/  LDCU.64 UR14, c[0x0][0x390] ;  /* 0x00007200ff0e77ac */ /* 0x000e220008000a00 */
[----:B------:R-:W-:Y:S01]  /*0610*/  IADD3 R4, P0, PT, R6, 0x1, RZ ;  /* 0x0000000106047810 */ /* 0x000fe20007f1e0ff */
[----:B------:R-:W-:Y:S01]  /*0620*/  IMAD.MOV.U32 R10, RZ, RZ, R2 ;  /* 0x000000ffff0a7224 */ /* 0x000fe200078e0002 */
[----:B------:R-:W-:Y:S01]  /*0630*/  BSSY.RECONVERGENT B0, `(.L_x_5) ;  /* 0x0000022000007945 */ /* 0x000fe20003800200 */
[----:B------:R-:W-:Y:S01]  /*0640*/  IMAD.MOV.U32 R11, RZ, RZ, R3 ;  /* 0x000000ffff0b7224 */ /* 0x000fe200078e0003 */
[----:B------:R-:W-:-:S04]  /*0650*/  IADD3.X R0, PT, PT, RZ, R7, RZ, P0, !PT ;  /* 0x00000007ff007210 */ /* 0x000fc800007fe4ff */
[----:B0-----:R-:W-:Y:S01]  /*0660*/  LOP3.LUT R12, R0, UR15, RZ, 0xfc, !PT ;  /* 0x0000000f000c7c12 */ /* 0x001fe2000f8efcff */
[----:B------:R-:W-:Y:S02]  /*0670*/  IMAD R13, R17, UR14, RZ ;  /* 0x0000000e110d7c24 */ /* 0x000fe4000f8e02ff */
[----:B------:R-:W-:Y:S01]  /*0680*/  IMAD.WIDE.U32 R10, R16, UR14, R10 ;  /* 0x0000000e100a7c25 */ /* 0x000fe2000f8e000a */
[----:B------:R-:W-:-:S03]  /*0690*/  ISETP.NE.U32.AND P0, PT, R12, RZ, PT ;  /* 0x000000ff0c00720c */ /* 0x000fc60003f05070 */
[----:B------:R-:W-:-:S04]  /*06a0*/  IMAD R13, R16, UR15, R13 ;  /* 0x0000000f100d7c24 */ /* 0x000fc8000f8e020d */
[----:B------:R-:W-:-:S06]  /*06b0*/  IMAD.IADD R2, R11, 0x1, R13 ;  /* 0x000000010b027824 */ /* 0x000fcc00078e020d */
[----:B------:R-:W-:Y:S05]  /*06c0*/  @P0 BRA `(.L_x_6) ;  /* 0x00000000004c0947 */ /* 0x000fea0003800000 */
[----:B------:R-:W0:Y:S01]  /*06d0*/  I2F.U32.RP R14, UR14 ;  /* 0x0000000e000e7d06 */ /* 0x000e220008209000 */
[----:B------:R-:W-:Y:S01]  /*06e0*/  IMAD.MOV.U32 R12, RZ, RZ, RZ ;  /* 0x000000ffff0c7224 */ /* 0x000fe200078e00ff */
[----:B------:R-:W-:-:S06]  /*06f0*/  ISETP.NE.U32.AND P1, PT, RZ, UR14, PT ;  /* 0x0000000eff007c0c */ /* 0x000fcc000bf25070 */
[----:B0-----:R-:W0:Y:S02]  /*0700*/  MUFU.RCP R14, R14 ;  /* 0x0000000e000e7308 */ /* 0x001e240000001000 */
[----:B0-----:R-:W-:-:S06]  /*0710*/  VIADD R13, R14, 0xffffffe ;  /* 0x0ffffffe0e0d7836 */ /* 0x001fcc0000000000 */
[----:B------:R-:W0:Y:S02]  /*0720*/  F2I.FTZ.U32.TRUNC.NTZ R13, R13 ;  /* 0x0000000d000d7305 */ /* 0x000e24000021f000 */
[----:B0-----:R-:W-:-:S05]  /*0730*/  IADD3 R3, PT, PT, RZ, -R13, RZ ;  /* 0x8000000dff037210 */ /* 0x001fca0007ffe0ff */
[----:B------:R-:W-:-:S04]  /*0740*/  IMAD R3, R3, UR14, RZ ;  /* 0x0000000e03037c24 */ /* 0x000fc8000f8e02ff */
[----:B------:R-:W-:Y:S01]  /*0750*/  IMAD.HI.U32 R3, R13, R3, R12 ;  /* 0x000000030d037227 */ /* 0x000fe200078e000c */
[----:B------:R-:W-:-:S05]  /*0760*/  MOV R13, RZ ;  /* 0x000000ff000d7202 */ /* 0x000fca0000000f00 */
[----:B------:R-:W-:-:S04]  /*0770*/  IMAD.HI.U32 R0, R3, R4, RZ ;  /* 0x0000000403007227 */ /* 0x000fc800078e00ff */
[----:B------:R-:W-:-:S04]  /*0780*/  IMAD.MOV R3, RZ, RZ, -R0 ;  /* 0x000000ffff037224 */ /* 0x000fc800078e0a00 */
[----:B------:R-:W-:-:S05]  /*0790*/  IMAD R12, R3, UR14, R4 ;  /* 0x0000000e030c7c24 */ /* 0x000fca000f8e0204 */
[----:B------:R-:W-:-:S13]  /*07a0*/  ISETP.GE.U32.AND P0, PT, R12, UR14, PT ;  /* 0x0000000e0c007c0c */ /* 0x000fda000bf06070 */
[----:B------:R-:W-:-:S05]  /*07b0*/  @P0 VIADD R12, R12, -UR14 ;  /* 0x8000000e0c0c0c36 */ /* 0x000fca0008000000 */
[----:B------:R-:W-:-:S13]  /*07c0*/  ISETP.GE.U32.AND P0, PT, R12, UR14, PT ;  /* 0x0000000e0c007c0c */ /* 0x000fda000bf06070 */
[----:B------:R-:W-:Y:S01]  /*07d0*/  @P0 VIADD R12, R12, -UR14 ;  /* 0x8000000e0c0c0c36 */ /* 0x000fe20008000000 */
[----:B------:R-:W-:Y:S01]  /*07e0*/  @!P1 LOP3.LUT R12, RZ, UR14, RZ, 0x33, !PT ;  /* 0x0000000eff0c9c12 */ /* 0x000fe2000f8e33ff */
[----:B------:R-:W-:Y:S06]  /*07f0*/  BRA `(.L_x_7) ;  /* 0x0000000000147947 */ /* 0x000fec0003800000 */
.L_x_6:
[----:B------:R-:W-:Y:S01]  /*0800*/  IMAD.MOV.U32 R3, RZ, RZ, R0 ;  /* 0x000000ffff037224 */ /* 0x000fe200078e0000 */
[----:B------:R-:W-:-:S07]  /*0810*/  MOV R22, 0x830 ;  /* 0x0000083000167802 */ /* 0x000fce0000000f00 */
[----:B------:R-:W-:Y:S05]  /*0820*/  CALL.REL.NOINC `($__internal_1_$__cuda_sm20_rem_s64) ;  /* 0x0000000c00b87944 */ /* 0x000fea0003c00000 */
[----:B------:R-:W-:Y:S02]  /*0830*/  IMAD.MOV.U32 R12, RZ, RZ, R14 ;  /* 0x000000ffff0c7224 */ /* 0x000fe400078e000e */
[----:B------:R-:W-:-:S07]  /*0840*/  IMAD.MOV.U32 R13, RZ, RZ, R15 ;  /* 0x000000ffff0d7224 */ /* 0x000fce00078e000f */
.L_x_7:
[----:B------:R-:W-:Y:S05]  /*0850*/  BSYNC.RECONVERGENT B0 ;  /* 0x0000000000007941 */ /* 0x000fea0003800200 */
.L_x_5:
[----:B------:R-:W0:Y:S01]  /*0860*/  LDCU.64 UR14, c[0x0][0x390] ;  /* 0x00007200ff0e77ac */ /* 0x000e220008000a00 */
[----:B------:R-:W-:Y:S01]  /*0870*/  IADD3 R4, P0, PT, R16, UR7, RZ ;  /* 0x0000000710047c10 */ /* 0x000fe2000ff1e0ff */
[----:B------:R-:W-:Y:S03]  /*0880*/  BSSY.RECONVERGENT B0, `(.L_x_8) ;  /* 0x000001e000007945 */ /* 0x000fe60003800200 */
[----:B------:R-:W-:-:S04]  /*0890*/  IADD3.X R3, PT, PT, R17, UR12, RZ, P0, !PT ;  /* 0x0000000c11037c10 */ /* 0x000fc800087fe4ff */
        /* <DEDUP_REMOVED lines=11> */
[----:B0-----:R-:W-:-:S06]  /*0950*/  IADD3 R15, PT, PT, R18, 0xffffffe, RZ ;  /* 0x0ffffffe120f7810 */ /* 0x001fcc0007ffe0ff */
        /* <DEDUP_REMOVED lines=9> */
[----:B------:R-:W-:-:S05]  /*09f0*/  @P0 VIADD R14, R14, -UR14 ;  /* 0x8000000e0e0e0c36 */ /* 0x000fca0008000000 */
[----:B------:R-:W-:-:S13]  /*0a00*/  ISETP.GE.U32.AND P0, PT, R14, UR14, PT ;  /* 0x0000000e0e007c0c */ /* 0x000fda000bf06070 */
[----:B------:R-:W-:Y:S02]  /*0a10*/  @P0 IADD3 R14, PT, PT, R14, -UR14, RZ ;  /* 0x8000000e0e0e0c10 */ /* 0x000fe4000fffe0ff */
[----:B------:R-:W-:Y:S01]  /*0a20*/  @!P1 LOP3.LUT R14, RZ, UR14, RZ, 0x33, !PT ;  /* 0x0000000eff0e9c12 */ /* 0x000fe2000f8e33ff */
[----:B------:R-:W-:Y:S06]  /*0a30*/  BRA `(.L_x_10) ;  /* 0x0000000000087947 */ /* 0x000fec0003800000 */
.L_x_9:
[----:B------:R-:W-:-:S07]  /*0a40*/  MOV R22, 0xa60 ;  /* 0x00000a6000167802 */ /* 0x000fce0000000f00 */
[----:B------:R-:W-:Y:S05]  /*0a50*/  CALL.REL.NOINC `($__internal_1_$__cuda_sm20_rem_s64) ;  /* 0x0000000c002c7944 */ /* 0x000fea0003c00000 */
.L_x_10:
[----:B------:R-:W-:Y:S05]  /*0a60*/  BSYNC.RECONVERGENT B0 ;  /* 0x0000000000007941 */ /* 0x000fea0003800200 */
.L_x_8:
[----:B------:R-:W0:Y:S01]  /*0a70*/  LDCU.64 UR12, c[0x0][0x390] ;  /* 0x00007200ff0c77ac */ /* 0x000e220008000a00 */
[----:B------:R-:W-:Y:S01]  /*0a80*/  IADD3 R4, P0, PT, R16, 0x1, RZ ;  /* 0x0000000110047810 */ /* 0x000fe20007f1e0ff */
[----:B------:R-:W-:Y:S04]  /*0a90*/  BSSY.RECONVERGENT B0, `(.L_x_11) ;  /* 0x000001f000007945 */ /* 0x000fe80003800200 */
[----:B------:R-:W-:-:S05]  /*0aa0*/  IMAD.X R18, RZ, RZ, R17, P0 ;  /* 0x000000ffff127224 */ /* 0x000fca00000e0611 */
        /* <DEDUP_REMOVED lines=15> */
[----:B------:R-:W-:-:S04]  /*0ba0*/  IMAD.HI.U32 R3, R15, R3, R14 ;  /* 0x000000030f037227 */ /* 0x000fc800078e000e */
[----:B------:R-:W-:Y:S02]  /*0bb0*/  HFMA2 R15, -RZ, RZ, 0, 0 ;  /* 0x00000000ff0f7431 */ /* 0x000fe400000001ff */
        /* <DEDUP_REMOVED lines=9> */
.L_x_12:
[----:B------:R-:W-:Y:S01]  /*0c50*/  IMAD.MOV.U32 R3, RZ, RZ, R18 ;  /* 0x000000ffff037224 */ /* 0x000fe200078e0012 */
[----:B------:R-:W-:-:S07]  /*0c60*/  MOV R22, 0xc80 ;  /* 0x00000c8000167802 */ /* 0x000fce0000000f00 */
[----:B------:R-:W-:Y:S05]  /*0c70*/  CALL.REL.NOINC `($__internal_1_$__cuda_sm20_rem_s64) ;  /* 0x0000000800a47944 */ /* 0x000fea0003c00000 */
.L_x_13:
[----:B------:R-:W-:Y:S05]  /*0c80*/  BSYNC.RECONVERGENT B0 ;  /* 0x0000000000007941 */ /* 0x000fea0003800200 */
.L_x_11:
[----:B------:R-:W0:Y:S01]  /*0c90*/  LDCU.64 UR4, c[0x0][0x390] ;  /* 0x00007200ff0477ac */ /* 0x000e220008000a00 */
[----:B------:R-:W-:Y:S02]  /*0ca0*/  SHF.R.S32.HI R9, RZ, 0x1f, R2 ;  /* 0x0000001fff097819 */ /* 0x000fe40000011402 */
[----:B------:R-:W-:Y:S02]  /*0cb0*/  SHF.R.S32.HI R11, RZ, 0x1f, R0 ;  /* 0x0000001fff0b7819 */ /* 0x000fe40000011400 */
[----:B------:R-:W-:Y:S02]  /*0cc0*/  LEA.HI R9, P0, R9, R10, RZ, 0x8 ;  /* 0x0000000a09097211 */ /* 0x000fe400078140ff */
[----:B------:R-:W-:Y:S02]  /*0cd0*/  LOP3.LUT R8, R8, 0xff, RZ, 0xc0, !PT ;  /* 0x000000ff08087812 */ /* 0x000fe400078ec0ff */
[----:B------:R-:W-:Y:S01]  /*0ce0*/  LOP3.LUT R9, R9, 0xffffff00, RZ, 0xc0, !PT ;  /* 0xffffff0009097812 */ /* 0x000fe200078ec0ff */
[----:B------:R-:W-:Y:S01]  /*0cf0*/  IMAD.X R13, RZ, RZ, R2, P0 ;  /* 0x000000ffff0d7224 */ /* 0x000fe200000e0602 */
[----:B------:R-:W-:-:S02]  /*0d00*/  LEA.HI R11, P1, R11, R12, RZ, 0x8 ;  /* 0x0000000c0b0b7211 */ /* 0x000fc400078340ff */
[----:B------:R-:W-:Y:S02]  /*0d10*/  IADD3 R9, P0, PT, -R9, R10, RZ ;  /* 0x0000000a09097210 */ /* 0x000fe40007f1e1ff */
[----:B------:R-:W-:Y:S01]  /*0d20*/  LOP3.LUT R11, R11, 0xffffff00, RZ, 0xc0, !PT ;  /* 0xffffff000b0b7812 */ /* 0x000fe200078ec0ff */
[----:B0-----:R-:W-:-:S03]  /*0d30*/  IMAD R3, R15, UR4, RZ ;  /* 0x000000040f037c24 */ /* 0x001fc6000f8e02ff */
[----:B------:R-:W-:Y:S01]  /*0d40*/  IADD3 R11, P5, PT, -R11, R12, RZ ;  /* 0x0000000c0b0b7210 */ /* 0x000fe20007fbe1ff */
[----:B------:R-:W-:-:S03]  /*0d50*/  IMAD.WIDE.U32 R6, R14, UR4, R6 ;  /* 0x000000040e067c25 */ /* 0x000fc6000f8e0006 */
[-C--:B------:R-:W-:Y:S01]  /*0d60*/  ISETP.NE.U32.AND P2, PT, R11, R8.reuse, PT ;  /* 0x000000080b00720c */ /* 0x080fe20003f45070 */
[----:B------:R-:W-:Y:S01]  /*0d70*/  IMAD R15, R14, UR5, R3 ;  /* 0x000000050e0f7c24 */ /* 0x000fe2000f8e0203 */
[----:B------:R-:W-:Y:S01]  /*0d80*/  SHF.R.S32.HI R3, RZ, 0x1f, R24 ;  /* 0x0000001fff037819 */ /* 0x000fe20000011418 */
[----:B------:R-:W-:Y:S01]  /*0d90*/  IMAD.X R13, R2, 0x1, ~R13, P0 ;  /* 0x00000001020d7824 */ /* 0x000fe200000e0e0d */
[----:B------:R-:W-:Y:S01]  /*0da0*/  ISETP.NE.U32.AND P0, PT, R9, R8, PT ;  /* 0x000000080900720c */ /* 0x000fe20003f05070 */
[----:B------:R0:W1:Y:S01]  /*0db0*/  LDS R11, [R5+UR6] ;  /* 0x00000006050b7984 */ /* 0x0000620008000800 */
[----:B------:R-:W-:Y:S01]  /*0dc0*/  LEA.HI R4, P3, R3, R16, RZ, 0x8 ;  /* 0x0000001003047211 */ /* 0x000fe200078740ff */
[----:B------:R-:W-:Y:S01]  /*0dd0*/  IMAD.IADD R3, R7, 0x1, R15 ;  /* 0x0000000107037824 */ /* 0x000fe200078e020f */
[----:B------:R-:W-:Y:S01]  /*0de0*/  ISETP.NE.AND.EX P0, PT, R13, RZ, PT, P0 ;  /* 0x000000ff0d00720c */ /* 0x000fe20003f05300 */
[----:B------:R-:W2:Y:S01]  /*0df0*/  LDCU.64 UR4, c[0x0][0x388] ;  /* 0x00007100ff0477ac */ /* 0x000ea20008000a00 */
[----:B------:R-:W-:-:S02]  /*0e00*/  IADD3.X R15, PT, PT, RZ, R0, RZ, P1, !PT ;  /* 0x00000000ff0f7210 */ /* 0x000fc40000ffe4ff */
[----:B------:R-:W-:Y:S02]  /*0e10*/  SHF.R.S32.HI R13, RZ, 0x1f, R3 ;  /* 0x0000001fff0d7819 */ /* 0x000fe40000011403 */
[----:B------:R-:W-:Y:S01]  /*0e20*/  LOP3.LUT R7, R4, 0xffffff00, RZ, 0xc0, !PT ;  /* 0xffffff0004077812 */ /* 0x000fe200078ec0ff */
[----:B------:R-:W-:Y:S01]  /*0e30*/  IMAD.X R4, R0, 0x1, ~R15, P5 ;  /* 0x0000000100047824 */ /* 0x000fe200028e0e0f */
[----:B------:R-:W-:Y:S01]  /*0e40*/  LEA.HI R13, P5, R13, R6, RZ, 0x8 ;  /* 0x000000060d0d7211 */ /* 0x000fe200078b40ff */
[----:B------:R-:W-:Y:S01]  /*0e50*/  IMAD.X R15, RZ, RZ, R24, P3 ;  /* 0x000000ffff0f7224 */ /* 0x000fe200018e0618 */
[----:B------:R-:W-:Y:S02]  /*0e60*/  IADD3 R7, P4, PT, -R7, R16, RZ ;  /* 0x0000001007077210 */ /* 0x000fe40007f9e1ff */
[----:B------:R-:W-:Y:S02]  /*0e70*/  LOP3.LUT R13, R13, 0xffffff00, RZ, 0xc0, !PT ;  /* 0xffffff000d0d7812 */ /* 0x000fe400078ec0ff */
[----:B------:R-:W-:-:S02]  /*0e80*/  ISETP.NE.U32.AND P1, PT, R7, R8, PT ;  /* 0x000000080700720c */ /* 0x000fc40003f25070 */
[----:B------:R-:W-:Y:S01]  /*0e90*/  ISETP.NE.AND.EX P2, PT, R4, RZ, PT, P2 ;  /* 0x000000ff0400720c */ /* 0x000fe20003f45320 */
[----:B------:R-:W-:Y:S01]  /*0ea0*/  IMAD.X R4, RZ, RZ, R3, P5 ;  /* 0x000000ffff047224 */ /* 0x000fe200028e0603 */
[----:B------:R-:W-:Y:S02]  /*0eb0*/  @!P0 LEA R7, R9, UR6, 0x2 ;  /* 0x0000000609078c11 */ /* 0x000fe4000f8e10ff */
[----:B------:R-:W-:Y:S01]  /*0ec0*/  IADD3 R9, P3, PT, -R13, R6, RZ ;  /* 0x000000060d097210 */ /* 0x000fe20007f7e1ff */
[----:B------:R-:W-:-:S03]  /*0ed0*/  IMAD.X R13, R24, 0x1, ~R15, P4 ;  /* 0x00000001180d7824 */ /* 0x000fc600020e0e0f */
[----:B------:R-:W-:Y:S01]  /*0ee0*/  ISETP.NE.U32.AND P4, PT, R9, R8, PT ;  /* 0x000000080900720c */ /* 0x000fe20003f85070 */
[----:B------:R-:W3:Y:S01]  /*0ef0*/  @!P0 LDS R7, [R7] ;  /* 0x0000000007078984 */ /* 0x000ee20000000800 */
[----:B------:R-:W-:Y:S01]  /*0f00*/  IADD3.X R4, PT, PT, ~R4, R3, RZ, P3, !PT ;  /* 0x0000000304047210 */ /* 0x000fe20001ffe5ff */
[----:B------:R-:W4:Y:S01]  /*0f10*/  @P0 LDC.64 R8, c[0x0][0x380] ;  /* 0x0000e000ff080b82 */ /* 0x000f220000000a00 */
[----:B------:R-:W-:Y:S02]  /*0f20*/  ISETP.NE.AND.EX P1, PT, R13, RZ, PT, P1 ;  /* 0x000000ff0d00720c */ /* 0x000fe40003f25310 */
[----:B------:R-:W-:-:S05]  /*0f30*/  ISETP.NE.AND.EX P3, PT, R4, RZ, PT, P4 ;  /* 0x000000ff0400720c */ /* 0x000fca0003f65340 */
[----:B0-----:R-:W0:Y:S08]  /*0f40*/  @P2 LDC.64 R4, c[0x0][0x380] ;  /* 0x0000e000ff042b82 */ /* 0x001e300000000a00 */
[----:B------:R-:W5:Y:S08]  /*0f50*/  @P3 LDC.64 R18, c[0x0][0x380] ;  /* 0x0000e000ff123b82 */ /* 0x000f700000000a00 */
[----:B------:R-:W2:Y:S01]  /*0f60*/  @P1 LDC.64 R14, c[0x0][0x380] ;  /* 0x0000e000ff0e1b82 */ /* 0x000ea20000000a00 */
[----:B----4-:R-:W-:-:S04]  /*0f70*/  @P0 LEA R8, P4, R10, R8, 0x2 ;  /* 0x000000080a080211 */ /* 0x010fc800078810ff */
[----:B------:R-:W-:Y:S02]  /*0f80*/  @P0 LEA.HI.X R9, R10, R9, R2, 0x2, P4 ;  /* 0x000000090a090211 */ /* 0x000fe400020f1402 */
[----:B0-----:R-:W-:-:S04]  /*0f90*/  @P2 LEA R4, P4, R12, R4, 0x2 ;  /* 0x000000040c042211 */ /* 0x001fc800078810ff */
[----:B------:R-:W-:Y:S01]  /*0fa0*/  @P2 LEA.HI.X R5, R12, R5, R0, 0x2, P4 ;  /* 0x000000050c052211 */ /* 0x000fe200020f1400 */
[--C-:B-1----:R-:W-:Y:S01]  /*0fb0*/  @!P2 IMAD.MOV.U32 R0, RZ, RZ, R11.reuse ;  /* 0x000000ffff00a224 */ /* 0x102fe200078e000b */
[----:B------:R-:W3:Y:S01]  /*0fc0*/  @P0 LDG.E R7, desc[UR8][R8.64] ;  /* 0x0000000808070981 */ /* 0x000ee2000c1e1900 */
[----:B------:R-:W-:Y:S01]  /*0fd0*/  IMAD.MOV.U32 R2, RZ, RZ, R11 ;  /* 0x000000ffff027224 */ /* 0x000fe200078e000b */
[----:B-----5:R-:W-:-:S03]  /*0fe0*/  @P3 LEA R18, P4, R6, R18, 0x2 ;  /* 0x0000001206123211 */ /* 0x020fc600078810ff */
[----:B------:R-:W3:Y:S01]  /*0ff0*/  @P2 LDG.E R0, desc[UR8][R4.64] ;  /* 0x0000000804002981 */ /* 0x000ee2000c1e1900 */
[----:B------:R-:W-:Y:S01]  /*1000*/  @P3 LEA.HI.X R19, R6, R19, R3, 0x2, P4 ;  /* 0x0000001306133211 */ /* 0x000fe200020f1403 */
[----:B------:R-:W-:Y:S01]  /*1010*/  IMAD.MOV.U32 R3, RZ, RZ, R11 ;  /* 0x000000ffff037224 */ /* 0x000fe200078e000b */
[----:B--2---:R-:W-:-:S05]  /*1020*/  @P1 LEA R14, P0, R16, R14, 0x2 ;  /* 0x0000000e100e1211 */ /* 0x004fca00078010ff */
[----:B------:R-:W2:Y:S01]  /*1030*/  @P3 LDG.E R3, desc[UR8][R18.64] ;  /* 0x0000000812033981 */ /* 0x000ea2000c1e1900 */
[----:B------:R-:W-:-:S05]  /*1040*/  @P1 LEA.HI.X R15, R16, R15, R24, 0x2, P0 ;  /* 0x0000000f100f1211 */ /* 0x000fca00000f1418 */
[----:B------:R-:W2:Y:S01]  /*1050*/  @P1 LDG.E R2, desc[UR8][R14.64] ;  /* 0x000000080e021981 */ /* 0x000ea2000c1e1900 */
[----:B------:R-:W-:Y:S01]  /*1060*/  BAR.SYNC.DEFER_BLOCKING 0x0 ;  /* 0x0000000000007b1d */ /* 0x000fe20000010000 */
[----:B---3--:R-:W-:-:S04]  /*1070*/  IADD3 R0, PT, PT, R11, R0, R7 ;  /* 0x000000000b007210 */ /* 0x008fc80007ffe007 */
[----:B--2---:R-:W-:-:S04]  /*1080*/  IADD3 R6, PT, PT, R3, R2, R0 ;  /* 0x0000000203067210 */ /* 0x004fc80007ffe000 */
[----:B------:R-:W-:-:S04]  /*1090*/  IABS R7, R6 ;  /* 0x0000000600077213 */ /* 0x000fc80000000000 */
[----:B------:R-:W0:Y:S08]  /*10a0*/  I2F.RP R0, R7 ;  /* 0x0000000700007306 */ /* 0x000e300000209400 */
[----:B0-----:R-:W0:Y:S02]  /*10b0*/  MUFU.RCP R0, R0 ;  /* 0x0000000000007308 */ /* 0x001e240000001000 */
[----:B0-----:R-:W-:-:S06]  /*10c0*/  VIADD R2, R0, 0xffffffe ;  /* 0x0ffffffe00027836 */ /* 0x001fcc0000000000 */
[----:B------:R0:W1:Y:S02]  /*10d0*/  F2I.FTZ.U32.TRUNC.NTZ R3, R2 ;  /* 0x0000000200037305 */ /* 0x000064000021f000 */
[----:B0-----:R-:W-:Y:S01]  /*10e0*/  IMAD.MOV.U32 R2, RZ, RZ, RZ ;  /* 0x000000ffff027224 */ /* 0x001fe200078e00ff */
[----:B-1----:R-:W-:-:S05]  /*10f0*/  IADD3 R4, PT, PT, RZ, -R3, RZ ;  /* 0x80000003ff047210 */ /* 0x002fca0007ffe0ff */
[----:B------:R-:W-:Y:S01]  /*1100*/  IMAD R5, R4, R7, RZ ;  /* 0x0000000704057224 */ /* 0x000fe200078e02ff */
[----:B------:R-:W-:-:S03]  /*1110*/  IABS R4, R6 ;  /* 0x0000000600047213 */ /* 0x000fc60000000000 */
[----:B------:R-:W-:-:S04]  /*1120*/  IMAD.HI.U32 R3, R3, R5, R2 ;  /* 0x0000000503037227 */ /* 0x000fc800078e0002 */
[----:B------:R-:W-:Y:S02]  /*1130*/  IMAD.MOV R4, RZ, RZ, -R4 ;  /* 0x000000ffff047224 */ /* 0x000fe400078e0a04 */
[----:B------:R-:W-:-:S04]  /*1140*/  IMAD.HI.U32 R3, R3, R7, RZ ;  /* 0x0000000703037227 */ /* 0x000fc800078e00ff */
[----:B------:R-:W-:-:S05]  /*1150*/  IMAD R0, R3, R4, R7 ;  /* 0x0000000403007224 */ /* 0x000fca00078e0207 */
[----:B------:R-:W-:-:S13]  /*1160*/  ISETP.GT.U32.AND P1, PT, R7, R0, PT ;  /* 0x000000000700720c */ /* 0x000fda0003f24070 */
[----:B------:R-:W-:-:S05]  /*1170*/  @!P1 IMAD.IADD R0, R0, 0x1, -R7 ;  /* 0x0000000100009824 */ /* 0x000fca00078e0a07 */
[-C--:B------:R-:W-:Y:S02]  /*1180*/  ISETP.GE.U32.AND P0, PT, R0, R7.reuse, PT ;  /* 0x000000070000720c */ /* 0x080fe40003f06070 */
[C---:B------:R-:W-:Y:S01]  /*1190*/  LOP3.LUT R0, R6.reuse, R7, RZ, 0x3c, !PT ;  /* 0x0000000706007212 */ /* 0x040fe200078e3cff */
[----:B------:R-:W-:Y:S01]  /*11a0*/  @!P1 VIADD R3, R3, 0x1 ;  /* 0x0000000103039836 */ /* 0x000fe20000000000 */
[----:B------:R-:W-:Y:S02]  /*11b0*/  ISETP.NE.AND P1, PT, R6, RZ, PT ;  /* 0x000000ff0600720c */ /* 0x000fe40003f25270 */
[----:B------:R-:W-:-:S07]  /*11c0*/  ISETP.GE.AND P2, PT, R0, RZ, PT ;  /* 0x000000ff0000720c */ /* 0x000fce0003f46270 */
[----:B------:R-:W-:Y:S02]  /*11d0*/  @P0 IADD3 R3, PT, PT, R3, 0x1, RZ ;  /* 0x0000000103030810 */ /* 0x000fe40007ffe0ff */
[----:B------:R-:W-:-:S03]  /*11e0*/  IADD3 R2, P0, PT, R21, UR4, RZ ;  /* 0x0000000415027c10 */ /* 0x000fc6000ff1e0ff */
[----:B------:R-:W-:Y:S01]  /*11f0*/  IMAD.MOV.U32 R5, RZ, RZ, R3 ;  /* 0x000000ffff057224 */ /* 0x000fe200078e0003 */
[----:B------:R-:W-:-:S03]  /*1200*/  IADD3.X R3, PT, PT, R20, UR5, RZ, P0, !PT ;  /* 0x0000000514037c10 */ /* 0x000fc600087fe4ff */
[----:B------:R-:W-:Y:S01]  /*1210*/  @!P2 IMAD.MOV R5, RZ, RZ, -R5 ;  /* 0x000000ffff05a224 */ /* 0x000fe200078e0a05 */
[----:B------:R-:W-:-:S05]  /*1220*/  @!P1 LOP3.LUT R5, RZ, R7, RZ, 0x33, !PT ;  /* 0x00000007ff059212 */ /* 0x000fca00078e33ff */
[----:B------:R-:W-:Y:S01]  /*1230*/  STG.E desc[UR8][R2.64], R5 ;  /* 0x0000000502007986 */ /* 0x000fe2000c101908 */
[----:B------:R-:W-:Y:S05]  /*1240*/  EXIT ;  /* 0x000000000000794d */ /* 0x000fea0003800000 */
        .weak           $__internal_0_$__cuda_sm20_div_s64
        .type           $__internal_0_$__cuda_sm20_div_s64,@function
        .size           $__internal_0_$__cuda_sm20_div_s64,($__internal_1_$__cuda_sm20_rem_s64 - $__internal_0_$__cuda_sm20_div_s64)
$__internal_0_$__cuda_sm20_div_s64:
[----:B------:R-:W0:Y:S02]  /*1250*/  LDCU.64 UR4, c[0x0][0x390] ;  /* 0x00007200ff0477ac */ /* 0x000e240008000a00 */
[----:B0-----:R-:W-:Y:S02]  /*1260*/  IADD3 R2, P0, PT, RZ, -UR4, RZ ;  /* 0x80000004ff027c10 */ /* 0x001fe4000ff1e0ff */
[----:B------:R-:W-:-:S03]  /*1270*/  ISETP.LE.AND P2, PT, RZ, UR5, PT ;  /* 0x00000005ff007c0c */ /* 0x000fc6000bf43270 */
[----:B------:R-:W-:Y:S01]  /*1280*/  IMAD.X R3, RZ, RZ, ~UR5, P0 ;  /* 0x80000005ff037e24 */ /* 0x000fe200080e06ff */
[----:B------:R-:W-:-:S04]  /*1290*/  SEL R2, R2, UR4, !P2 ;  /* 0x0000000402027c07 */ /* 0x000fc8000d000000 */
[----:B------:R-:W-:-:S04]  /*12a0*/  SEL R3, R3, UR5, !P2 ;  /* 0x0000000503037c07 */ /* 0x000fc8000d000000 */
[----:B------:R-:W0:Y:S08]  /*12b0*/  I2F.U64.RP R4, R2 ;  /* 0x0000000200047312 */ /* 0x000e300000309000 */
[----:B0-----:R-:W0:Y:S02]  /*12c0*/  MUFU.RCP R4, R4 ;  /* 0x0000000400047308 */ /* 0x001e240000001000 */
[----:B0-----:R-:W-:-:S06]  /*12d0*/  VIADD R6, R4, 0x1ffffffe ;  /* 0x1ffffffe04067836 */ /* 0x001fcc0000000000 */
[----:B------:R-:W0:Y:S02]  /*12e0*/  F2I.U64.TRUNC R6, R6 ;  /* 0x0000000600067311 */ /* 0x000e24000020d800 */
[----:B0-----:R-:W-:-:S04]  /*12f0*/  IMAD.WIDE.U32 R10, R6, R2, RZ ;  /* 0x00000002060a7225 */ /* 0x001fc800078e00ff */
[----:B------:R-:W-:Y:S01]  /*1300*/  IMAD R11, R6, R3, R11 ;  /* 0x00000003060b7224 */ /* 0x000fe200078e020b */
[----:B------:R-:W-:-:S03]  /*1310*/  IADD3 R13, P0, PT, RZ, -R10, RZ ;  /* 0x8000000aff0d7210 */ /* 0x000fc60007f1e0ff */
[----:B------:R-:W-:Y:S02]  /*1320*/  IMAD R11, R7, R2, R11 ;  /* 0x00000002070b7224 */ /* 0x000fe400078e020b */
[----:B------:R-:W-:-:S03]  /*1330*/  IMAD.HI.U32 R10, R6, R13, RZ ;  /* 0x0000000d060a7227 */ /* 0x000fc600078e00ff */
[----:B------:R-:W-:Y:S01]  /*1340*/  IADD3.X R15, PT, PT, RZ, ~R11, RZ, P0, !PT ;  /* 0x8000000bff0f7210 */ /* 0x000fe200007fe4ff */
[----:B------:R-:W-:-:S04]  /*1350*/  IMAD.MOV.U32 R11, RZ, RZ, R6 ;  /* 0x000000ffff0b7224 */ /* 0x000fc800078e0006 */
[----:B------:R-:W-:-:S04]  /*1360*/  IMAD.WIDE.U32 R10, P0, R6, R15, R10 ;  /* 0x0000000f060a7225 */ /* 0x000fc8000780000a */
[C---:B------:R-:W-:Y:S02]  /*1370*/  IMAD R17, R7.reuse, R15, RZ ;  /* 0x0000000f07117224 */ /* 0x040fe400078e02ff */
[----:B------:R-:W-:-:S04]  /*1380*/  IMAD.HI.U32 R10, P1, R7, R13, R10 ;  /* 0x0000000d070a7227 */ /* 0x000fc8000782000a */
[----:B------:R-:W-:Y:S01]  /*1390*/  IMAD.HI.U32 R15, R7, R15, RZ ;  /* 0x0000000f070f7227 */ /* 0x000fe200078e00ff */
[----:B------:R-:W-:-:S03]  /*13a0*/  IADD3 R11, P3, PT, R17, R10, RZ ;  /* 0x0000000a110b7210 */ /* 0x000fc60007f7e0ff */
[----:B------:R-:W-:Y:S02]  /*13b0*/  IMAD.X R4, R15, 0x1, R7, P0 ;  /* 0x000000010f047824 */ /* 0x000fe400000e0607 */
[----:B------:R-:W-:-:S03]  /*13c0*/  IMAD.WIDE.U32 R6, R11, R2, RZ ;  /* 0x000000020b067225 */ /* 0x000fc600078e00ff */
[----:B------:R-:W-:Y:S01]  /*13d0*/  IADD3.X R13, PT, PT, RZ, RZ, R4, P3, P1 ;  /* 0x000000ffff0d7210 */ /* 0x000fe20001fe2404 */
[----:B------:R-:W-:Y:S01]  /*13e0*/  IMAD R4, R11, R3, R7 ;  /* 0x000000030b047224 */ /* 0x000fe200078e0207 */
[----:B------:R-:W-:-:S03]  /*13f0*/  IADD3 R7, P0, PT, RZ, -R6, RZ ;  /* 0x80000006ff077210 */ /* 0x000fc60007f1e0ff */
[----:B------:R-:W-:Y:S02]  /*1400*/  IMAD R4, R13, R2, R4 ;  /* 0x000000020d047224 */ /* 0x000fe400078e0204 */
[----:B------:R-:W-:-:S04]  /*1410*/  IMAD.HI.U32 R10, R11, R7, RZ ;  /* 0x000000070b0a7227 */ /* 0x000fc800078e00ff */
[----:B------:R-:W-:-:S04]  /*1420*/  IMAD.X R4, RZ, RZ, ~R4, P0 ;  /* 0x000000ffff047224 */ /* 0x000fc800000e0e04 */
[----:B------:R-:W-:-:S04]  /*1430*/  IMAD.WIDE.U32 R10, P0, R11, R4, R10 ;  /* 0x000000040b0a7225 */ /* 0x000fc8000780000a */
[C---:B------:R-:W-:Y:S02]  /*1440*/  IMAD R6, R13.reuse, R4, RZ ;  /* 0x000000040d067224 */ /* 0x040fe400078e02ff */
[----:B------:R-:W-:Y:S01]  /*1450*/  IMAD.HI.U32 R11, P1, R13, R7, R10 ;  /* 0x000000070d0b7227 */ /* 0x000fe2000782000a */
[----:B------:R-:W-:-:S03]  /*1460*/  MOV R7, RZ ;  /* 0x000000ff00077202 */ /* 0x000fc60000000f00 */
[----:B------:R-:W-:Y:S01]  /*1470*/  IMAD.HI.U32 R4, R13, R4, RZ ;  /* 0x000000040d047227 */ /* 0x000fe200078e00ff */
[----:B------:R-:W-:-:S03]  /*1480*/  IADD3 R11, P3, PT, R6, R11, RZ ;  /* 0x0000000b060b7210 */ /* 0x000fc60007f7e0ff */
[----:B------:R-:W-:Y:S02]  /*1490*/  IMAD.X R13, R4, 0x1, R13, P0 ;  /* 0x00000001040d7824 */ /* 0x000fe400000e060d */
[----:B------:R-:W-:-:S03]  /*14a0*/  IMAD.HI.U32 R6, R11, R8, RZ ;  /* 0x000000080b067227 */ /* 0x000fc600078e00ff */
[----:B------:R-:W-:Y:S01]  /*14b0*/  IADD3.X R13, PT, PT, RZ, RZ, R13, P3, P1 ;  /* 0x000000ffff0d7210 */ /* 0x000fe20001fe240d */
[----:B------:R-:W-:-:S04]  /*14c0*/  IMAD.WIDE.U32 R6, RZ, R11, R6 ;  /* 0x0000000bff067225 */ /* 0x000fc800078e0006 */
[----:B------:R-:W-:-:S04]  /*14d0*/  IMAD.HI.U32 R6, P0, R13, R8, R6 ;  /* 0x000000080d067227 */ /* 0x000fc80007800006 */
[----:B------:R-:W-:Y:S01]  /*14e0*/  IMAD.X R4, RZ, RZ, RZ, P0 ;  /* 0x000000ffff047224 */ /* 0x000fe200000e06ff */
[----:B------:R-:W-:-:S05]  /*14f0*/  IADD3 R11, P1, PT, RZ, R6, RZ ;  /* 0x00000006ff0b7210 */ /* 0x000fca0007f3e0ff */
[----:B------:R-:W-:-:S04]  /*1500*/  IMAD.WIDE.U32 R6, R11, R2, RZ ;  /* 0x000000020b067225 */ /* 0x000fc800078e00ff */
[----:B------:R-:W-:Y:S01]  /*1510*/  IMAD.X R13, RZ, RZ, R4, P1 ;  /* 0x000000ffff0d7224 */ /* 0x000fe200008e0604 */
[----:B------:R-:W-:Y:S01]  /*1520*/  IADD3 R17, P1, PT, -R6, R8, RZ ;  /* 0x0000000806117210 */ /* 0x000fe20007f3e1ff */
[----:B------:R-:W-:-:S03]  /*1530*/  IMAD R4, R11, R3, R7 ;  /* 0x000000030b047224 */ /* 0x000fc600078e0207 */
[-C--:B------:R-:W-:Y:S01]  /*1540*/  ISETP.GE.U32.AND P0, PT, R17, R2.reuse, PT ;  /* 0x000000021100720c */ /* 0x080fe20003f06070 */
[----:B------:R-:W-:-:S04]  /*1550*/  IMAD R4, R13, R2, R4 ;  /* 0x000000020d047224 */ /* 0x000fc800078e0204 */
[----:B------:R-:W-:Y:S01]  /*1560*/  IMAD.X R19, RZ, RZ, ~R4, P1 ;  /* 0x000000ffff137224 */ /* 0x000fe200008e0e04 */
[----:B------:R-:W-:Y:S02]  /*1570*/  IADD3 R7, P1, PT, R17, -R2, RZ ;  /* 0x8000000211077210 */ /* 0x000fe40007f3e0ff */
[----:B------:R-:W-:Y:S02]  /*1580*/  IADD3 R4, P3, PT, R11, 0x1, RZ ;  /* 0x000000010b047810 */ /* 0x000fe40007f7e0ff */
[C---:B------:R-:W-:Y:S01]  /*1590*/  ISETP.GE.U32.AND.EX P0, PT, R19.reuse, R3, PT, P0 ;  /* 0x000000031300720c */ /* 0x040fe20003f06100 */
[----:B------:R-:W-:Y:S01]  /*15a0*/  IMAD.X R15, R19, 0x1, ~R3, P1 ;  /* 0x00000001130f7824 */ /* 0x000fe200008e0e03 */
[----:B------:R-:W-:Y:S02]  /*15b0*/  IADD3.X R6, PT, PT, RZ, R13, RZ, P3, !PT ;  /* 0x0000000dff067210 */ /* 0x000fe40001ffe4ff */
[----:B------:R-:W-:Y:S02]  /*15c0*/  SEL R7, R7, R17, P0 ;  /* 0x0000001107077207 */ /* 0x000fe40000000000 */
[----:B------:R-:W-:-:S02]  /*15d0*/  SEL R11, R4, R11, P0 ;  /* 0x0000000b040b7207 */ /* 0x000fc40000000000 */
[----:B------:R-:W-:Y:S02]  /*15e0*/  SEL R15, R15, R19, P0 ;  /* 0x000000130f0f7207 */ /* 0x000fe40000000000 */
[----:B------:R-:W-:Y:S02]  /*15f0*/  ISETP.GE.U32.AND P1, PT, R7, R2, PT ;  /* 0x000000020700720c */ /* 0x000fe40003f26070 */
[----:B------:R-:W-:Y:S02]  /*1600*/  SEL R2, R6, R13, P0 ;  /* 0x0000000d06027207 */ /* 0x000fe40000000000 */
[----:B------:R-:W-:Y:S02]  /*1610*/  IADD3 R16, P3, PT, R11, 0x1, RZ ;  /* 0x000000010b107810 */ /* 0x000fe40007f7e0ff */
[----:B------:R-:W-:-:S03]  /*1620*/  ISETP.GE.U32.AND.EX P0, PT, R15, R3, PT, P1 ;  /* 0x000000030f00720c */ /* 0x000fc60003f06110 */
[----:B------:R-:W-:Y:S01]  /*1630*/  IMAD.X R17, RZ, RZ, R2, P3 ;  /* 0x000000ffff117224 */ /* 0x000fe200018e0602 */
[----:B------:R-:W-:-:S04]  /*1640*/  SEL R16, R16, R11, P0 ;  /* 0x0000000b10107207 */ /* 0x000fc80000000000 */
[----:B------:R-:W-:Y:S02]  /*1650*/  SEL R17, R17, R2, P0 ;  /* 0x0000000211117207 */ /* 0x000fe40000000000 */
[-C--:B------:R-:W-:Y:S02]  /*1660*/  IADD3 R3, P1, PT, RZ, -R16.reuse, RZ ;  /* 0x80000010ff037210 */ /* 0x080fe40007f3e0ff */
[----:B------:R-:W-:Y:S02]  /*1670*/  ISETP.NE.U32.AND P0, PT, RZ, UR4, PT ;  /* 0x00000004ff007c0c */ /* 0x000fe4000bf05070 */
[----:B------:R-:W-:Y:S01]  /*1680*/  SEL R16, R3, R16, !P2 ;  /* 0x0000001003107207 */ /* 0x000fe20005000000 */
[----:B------:R-:W-:Y:S01]  /*1690*/  IMAD.X R2, RZ, RZ, ~R17, P1 ;  /* 0x000000ffff027224 */ /* 0x000fe200008e0e11 */
[----:B------:R-:W-:Y:S01]  /*16a0*/  ISETP.NE.AND.EX P0, PT, RZ, UR5, PT, P0 ;  /* 0x00000005ff007c0c */ /* 0x000fe2000bf05300 */
[----:B------:R-:W-:-:S03]  /*16b0*/  IMAD.MOV.U32 R3, RZ, RZ, 0x0 ;  /* 0x00000000ff037424 */ /* 0x000fc600078e00ff */
[----:B------:R-:W-:Y:S01]  /*16c0*/  SEL R17, R2, R17, !P2 ;  /* 0x0000001102117207 */ /* 0x000fe20005000000 */
[----:B------:R-:W-:Y:S01]  /*16d0*/  IMAD.MOV.U32 R2, RZ, RZ, R0 ;  /* 0x000000ffff027224 */ /* 0x000fe200078e0000 */
[----:B------:R-:W-:Y:S02]  /*16e0*/  SEL R16, R16, 0xffffffff, P0 ;  /* 0xffffffff10107807 */ /* 0x000fe40000000000 */
[----:B------:R-:W-:Y:S01]  /*16f0*/  SEL R17, R17, 0xffffffff, P0 ;  /* 0xffffffff11117807 */ /* 0x000fe20000000000 */
[----:B------:R-:W-:Y:S06]  /*1700*/  RET.REL.NODEC R2 `(_Z9isingStepPiS_l) ;  /* 0xffffffe8023c7950 */ /* 0x000fec0003c3ffff */
        .weak           $__internal_1_$__cuda_sm20_rem_s64
        .type           $__internal_1_$__cuda_sm20_rem_s64,@function
        .size           $__internal_1_$__cuda_sm20_rem_s64,(.L_x_16 - $__internal_1_$__cuda_sm20_rem_s64)
$__internal_1_$__cuda_sm20_rem_s64:
[----:B------:R-:W-:Y:S02]  /*1710*/  UIADD3 UR4, UP1, UPT, URZ, -UR10, URZ ;  /* 0x8000000aff047290 */ /* 0x000fe4000ff3e0ff */
[----:B------:R-:W-:Y:S01]  /*1720*/  IADD3 RZ, P2, PT, RZ, -UR10, RZ ;  /* 0x8000000affff7c10 */ /* 0x000fe2000ff5e0ff */
[----:B------:R-:W-:Y:S02]  /*1730*/  UISETP.GE.AND UP0, UPT, UR11, URZ, UPT ;  /* 0x000000ff0b00728c */ /* 0x000fe4000bf06270 */
[----:B------:R-:W-:Y:S01]  /*1740*/  ISETP.LE.AND P3, PT, RZ, UR11, PT ;  /* 0x0000000bff007c0c */ /* 0x000fe2000bf63270 */
[----:B------:R-:W-:Y:S01]  /*1750*/  UIADD3.X UR5, UPT, UPT, URZ, ~UR11, URZ, UP1, !UPT ;  /* 0x8000000bff057290 */ /* 0x000fe20008ffe4ff */
[----:B------:R-:W-:Y:S01]  /*1760*/  IADD3 R27, P4, PT, RZ, -R4, RZ ;  /* 0x80000004ff1b7210 */ /* 0x000fe20007f9e0ff */
[----:B------:R-:W-:Y:S02]  /*1770*/  USEL UR4, UR4, UR10, !UP0 ;  /* 0x0000000a04047287 */ /* 0x000fe4000c000000 */
[----:B------:R-:W-:-:S09]  /*1780*/  USEL UR5, UR5, UR11, !UP0 ;  /* 0x0000000b05057287 */ /* 0x000fd2000c000000 */
[----:B------:R-:W0:Y:S08]  /*1790*/  I2F.U64.RP R26, UR4 ;  /* 0x00000004001a7d12 */ /* 0x000e300008309000 */
[----:B0-----:R-:W0:Y:S02]  /*17a0*/  MUFU.RCP R26, R26 ;  /* 0x0000001a001a7308 */ /* 0x001e240000001000 */
[----:B0-----:R-:W-:Y:S01]  /*17b0*/  IADD3 R19, PT, PT, R26, 0x1ffffffe, RZ ;  /* 0x1ffffffe1a137810 */ /* 0x001fe20007ffe0ff */
[----:B------:R-:W-:-:S05]  /*17c0*/  IMAD.X R26, RZ, RZ, ~R3, P4 ;  /* 0x000000ffff1a7224 */ /* 0x000fca00020e0e03 */
[----:B------:R-:W0:Y:S02]  /*17d0*/  F2I.U64.TRUNC R18, R19 ;  /* 0x0000001300127311 */ /* 0x000e24000020d800 */
[----:B0-----:R-:W-:-:S04]  /*17e0*/  IMAD.WIDE.U32 R14, R18, UR4, RZ ;  /* 0x00000004120e7c25 */ /* 0x001fc8000f8e00ff */
[----:B------:R-:W-:Y:S01]  /*17f0*/  IMAD R15, R18, UR5, R15 ;  /* 0x00000005120f7c24 */ /* 0x000fe2000f8e020f */
[----:B------:R-:W-:-:S03]  /*1800*/  IADD3 R25, P0, PT, RZ, -R14, RZ ;  /* 0x8000000eff197210 */ /* 0x000fc60007f1e0ff */
[----:B------:R-:W-:Y:S02]  /*1810*/  IMAD R15, R19, UR4, R15 ;  /* 0x00000004130f7c24 */ /* 0x000fe4000f8e020f */
[----:B------:R-:W-:-:S04]  /*1820*/  IMAD.HI.U32 R14, R18, R25, RZ ;  /* 0x00000019120e7227 */ /* 0x000fc800078e00ff */
[----:B------:R-:W-:Y:S02]  /*1830*/  IMAD.X R23, RZ, RZ, ~R15, P0 ;  /* 0x000000ffff177224 */ /* 0x000fe400000e0e0f */
[----:B------:R-:W-:Y:S02]  /*1840*/  IMAD.MOV.U32 R15, RZ, RZ, R18 ;  /* 0x000000ffff0f7224 */ /* 0x000fe400078e0012 */
[----:B------:R-:W-:-:S04]  /*1850*/  IMAD.WIDE.U32 R14, P0, R18, R23, R14 ;  /* 0x00000017120e7225 */ /* 0x000fc8000780000e */
[C---:B------:R-:W-:Y:S02]  /*1860*/  IMAD R18, R19.reuse, R23, RZ ;  /* 0x0000001713127224 */ /* 0x040fe400078e02ff */
[----:B------:R-:W-:-:S04]  /*1870*/  IMAD.HI.U32 R15, P1, R19, R25, R14 ;  /* 0x00000019130f7227 */ /* 0x000fc8000782000e */
[----:B------:R-:W-:Y:S01]  /*1880*/  IMAD.X R14, RZ, RZ, ~UR11, P2 ;  /* 0x8000000bff0e7e24 */ /* 0x000fe200090e06ff */
[----:B------:R-:W-:Y:S01]  /*1890*/  IADD3 R15, P2, PT, R18, R15, RZ ;  /* 0x0000000f120f7210 */ /* 0x000fe20007f5e0ff */
[----:B------:R-:W-:-:S03]  /*18a0*/  IMAD.HI.U32 R25, R19, R23, RZ ;  /* 0x0000001713197227 */ /* 0x000fc600078e00ff */
[----:B------:R-:W-:Y:S01]  /*18b0*/  SEL R23, R14, UR11, !P3 ;  /* 0x0000000b0e177c07 */ /* 0x000fe2000d800000 */
[----:B------:R-:W-:Y:S02]  /*18c0*/  IMAD.X R25, R25, 0x1, R19, P0 ;  /* 0x0000000119197824 */ /* 0x000fe400000e0613 */
[----:B------:R-:W-:-:S03]  /*18d0*/  IMAD.WIDE.U32 R18, R15, UR4, RZ ;  /* 0x000000040f127c25 */ /* 0x000fc6000f8e00ff */
[----:B------:R-:W-:Y:S01]  /*18e0*/  IADD3.X R25, PT, PT, RZ, RZ, R25, P2, P1 ;  /* 0x000000ffff197210 */ /* 0x000fe200017e2419 */
[----:B------:R-:W-:Y:S01]  /*18f0*/  IMAD R14, R15, R23, R19 ;  /* 0x000000170f0e7224 */ /* 0x000fe200078e0213 */
[----:B------:R-:W-:Y:S02]  /*1900*/  IADD3 R19, P0, PT, RZ, -R18, RZ ;  /* 0x80000012ff137210 */ /* 0x000fe40007f1e0ff */
[----:B------:R-:W-:Y:S01]  /*1910*/  ISETP.GE.AND P1, PT, R3, RZ, PT ;  /* 0x000000ff0300720c */ /* 0x000fe20003f26270 */
[----:B------:R-:W-:Y:S02]  /*1920*/  IMAD R18, R25, UR4, R14 ;  /* 0x0000000419127c24 */ /* 0x000fe4000f8e020e */
[----:B------:R-:W-:Y:S01]  /*1930*/  IMAD.HI.U32 R14, R15, R19, RZ ;  /* 0x000000130f0e7227 */ /* 0x000fe200078e00ff */
[----:B------:R-:W-:Y:S02]  /*1940*/  SEL R3, R26, R3, !P1 ;  /* 0x000000031a037207 */ /* 0x000fe40004800000 */
[----:B------:R-:W-:-:S05]  /*1950*/  IADD3.X R18, PT, PT, RZ, ~R18, RZ, P0, !PT ;  /* 0x80000012ff127210 */ /* 0x000fca00007fe4ff */
[----:B------:R-:W-:-:S04]  /*1960*/  IMAD.WIDE.U32 R14, P0, R15, R18, R14 ;  /* 0x000000120f0e7225 */ /* 0x000fc8000780000e */
[----:B------:R-:W-:Y:S01]  /*1970*/  IMAD.HI.U32 R14, P2, R25, R19, R14 ;  /* 0x00000013190e7227 */ /* 0x000fe2000784000e */
[----:B------:R-:W-:-:S03]  /*1980*/  SEL R19, R27, R4, !P1 ;  /* 0x000000041b137207 */ /* 0x000fc60004800000 */
[CC--:B------:R-:W-:Y:S02]  /*1990*/  IMAD R15, R25.reuse, R18.reuse, RZ ;  /* 0x00000012190f7224 */ /* 0x0c0fe400078e02ff */
[----:B------:R-:W-:-:S03]  /*19a0*/  IMAD.HI.U32 R18, R25, R18, RZ ;  /* 0x0000001219127227 */ /* 0x000fc600078e00ff */
[----:B------:R-:W-:Y:S01]  /*19b0*/  IADD3 R4, P3, PT, R15, R14, RZ ;  /* 0x0000000e0f047210 */ /* 0x000fe20007f7e0ff */
[----:B------:R-:W-:Y:S02]  /*19c0*/  IMAD.X R18, R18, 0x1, R25, P0 ;  /* 0x0000000112127824 */ /* 0x000fe400000e0619 */
[----:B------:R-:W-:Y:S02]  /*19d0*/  IMAD.MOV.U32 R15, RZ, RZ, RZ ;  /* 0x000000ffff0f7224 */ /* 0x000fe400078e00ff */
[----:B------:R-:W-:Y:S01]  /*19e0*/  IMAD.HI.U32 R14, R4, R19, RZ ;  /* 0x00000013040e7227 */ /* 0x000fe200078e00ff */
[----:B------:R-:W-:-:S03]  /*19f0*/  IADD3.X R18, PT, PT, RZ, RZ, R18, P3, P2 ;  /* 0x000000ffff127210 */ /* 0x000fc60001fe4412 */
[----:B------:R-:W-:-:S04]  /*1a00*/  IMAD.WIDE.U32 R14, R4, R3, R14 ;  /* 0x00000003040e7225 */ /* 0x000fc800078e000e */
[C---:B------:R-:W-:Y:S02]  /*1a10*/  IMAD R25, R18.reuse, R3, RZ ;  /* 0x0000000312197224 */ /* 0x040fe400078e02ff */
[----:B------:R-:W-:-:S04]  /*1a20*/  IMAD.HI.U32 R14, P0, R18, R19, R14 ;  /* 0x00000013120e7227 */ /* 0x000fc8000780000e */
[----:B------:R-:W-:Y:S01]  /*1a30*/  IMAD.HI.U32 R4, R18, R3, RZ ;  /* 0x0000000312047227 */ /* 0x000fe200078e00ff */
[----:B------:R-:W-:-:S04]  /*1a40*/  IADD3 R18, P2, PT, R25, R14, RZ ;  /* 0x0000000e19127210 */ /* 0x000fc80007f5e0ff */
[----:B------:R-:W-:Y:S01]  /*1a50*/  IADD3.X R4, PT, PT, R4, RZ, RZ, P0, !PT ;  /* 0x000000ff04047210 */ /* 0x000fe200007fe4ff */
[----:B------:R-:W-:-:S04]  /*1a60*/  IMAD.WIDE.U32 R14, R18, UR4, RZ ;  /* 0x00000004120e7c25 */ /* 0x000fc8000f8e00ff */
[----:B------:R-:W-:Y:S01]  /*1a70*/  IMAD.X R4, RZ, RZ, R4, P2 ;  /* 0x000000ffff047224 */ /* 0x000fe200010e0604 */
[----:B------:R-:W-:Y:S01]  /*1a80*/  IADD3 R14, P2, PT, -R14, R19, RZ ;  /* 0x000000130e0e7210 */ /* 0x000fe20007f5e1ff */
[----:B------:R-:W-:-:S03]  /*1a90*/  IMAD R15, R18, R23, R15 ;  /* 0x00000017120f7224 */ /* 0x000fc600078e020f */
[----:B------:R-:W-:Y:S01]  /*1aa0*/  ISETP.GE.U32.AND P0, PT, R14, UR4, PT ;  /* 0x000000040e007c0c */ /* 0x000fe2000bf06070 */
[----:B------:R-:W-:-:S04]  /*1ab0*/  IMAD R4, R4, UR4, R15 ;  /* 0x0000000404047c24 */ /* 0x000fc8000f8e020f */
[----:B------:R-:W-:Y:S01]  /*1ac0*/  IMAD.X R18, R3, 0x1, ~R4, P2 ;  /* 0x0000000103127824 */ /* 0x000fe200010e0e04 */
[----:B------:R-:W-:-:S04]  /*1ad0*/  IADD3 R3, P2, PT, R14, -UR4, RZ ;  /* 0x800000040e037c10 */ /* 0x000fc8000ff5e0ff */
[C---:B------:R-:W-:Y:S01]  /*1ae0*/  ISETP.GE.U32.AND.EX P0, PT, R18.reuse, R23, PT, P0 ;  /* 0x000000171200720c */ /* 0x040fe20003f06100 */
[----:B------:R-:W-:-:S03]  /*1af0*/  IMAD.X R4, R18, 0x1, ~R23, P2 ;  /* 0x0000000112047824 */ /* 0x000fc600010e0e17 */
[----:B------:R-:W-:Y:S02]  /*1b00*/  SEL R3, R3, R14, P0 ;  /* 0x0000000e03037207 */ /* 0x000fe40000000000 */
[----:B------:R-:W-:Y:S02]  /*1b10*/  SEL R4, R4, R18, P0 ;  /* 0x0000001204047207 */ /* 0x000fe40000000000 */
[C---:B------:R-:W-:Y:S02]  /*1b20*/  ISETP.GE.U32.AND P0, PT, R3.reuse, UR4, PT ;  /* 0x0000000403007c0c */ /* 0x040fe4000bf06070 */
[----:B------:R-:W-:Y:S02]  /*1b30*/  IADD3 R14, P2, PT, R3, -UR4, RZ ;  /* 0x80000004030e7c10 */ /* 0x000fe4000ff5e0ff */
[CC--:B------:R-:W-:Y:S02]  /*1b40*/  ISETP.GE.U32.AND.EX P0, PT, R4.reuse, R23.reuse, PT, P0 ;  /* 0x000000170400720c */ /* 0x0c0fe40003f06100 */
[----:B------:R-:W-:Y:S01]  /*1b50*/  IADD3.X R15, PT, PT, R4, ~R23, RZ, P2, !PT ;  /* 0x80000017040f7210 */ /* 0x000fe200017fe4ff */
[----:B------:R-:W-:Y:S01]  /*1b60*/  IMAD.MOV.U32 R23, RZ, RZ, 0x0 ;  /* 0x00000000ff177424 */ /* 0x000fe200078e00ff */
[----:B------:R-:W-:-:S02]  /*1b70*/  SEL R14, R14, R3, P0 ;  /* 0x000000030e0e7207 */ /* 0x000fc40000000000 */
[----:B------:R-:W-:Y:S02]  /*1b80*/  SEL R15, R15, R4, P0 ;  /* 0x000000040f0f7207 */ /* 0x000fe40000000000 */
[-C--:B------:R-:W-:Y:S02]  /*1b90*/  IADD3 R3, P2, PT, RZ, -R14.reuse, RZ ;  /* 0x8000000eff037210 */ /* 0x080fe40007f5e0ff */
[----:B------:R-:W-:Y:S02]  /*1ba0*/  ISETP.NE.U32.AND P0, PT, RZ, UR10, PT ;  /* 0x0000000aff007c0c */ /* 0x000fe4000bf05070 */
[----:B------:R-:W-:Y:S01]  /*1bb0*/  SEL R14, R3, R14, !P1 ;  /* 0x0000000e030e7207 */ /* 0x000fe20004800000 */
[----:B------:R-:W-:Y:S01]  /*1bc0*/  IMAD.X R4, RZ, RZ, ~R15, P2 ;  /* 0x000000ffff047224 */ /* 0x000fe200010e0e0f */
[----:B------:R-:W-:-:S04]  /*1bd0*/  ISETP.NE.AND.EX P0, PT, RZ, UR11, PT, P0 ;  /* 0x0000000bff007c0c */ /* 0x000fc8000bf05300 */
[----:B------:R-:W-:Y:S02]  /*1be0*/  SEL R15, R4, R15, !P1 ;  /* 0x0000000f040f7207 */ /* 0x000fe40004800000 */
[----:B------:R-:W-:Y:S02]  /*1bf0*/  SEL R14, R14, 0xffffffff, P0 ;  /* 0xffffffff0e0e7807 */ /* 0x000fe40000000000 */
[----:B------:R-:W-:Y:S01]  /*1c00*/  SEL R15, R15, 0xffffffff, P0 ;  /* 0xffffffff0f0f7807 */ /* 0x000fe20000000000 */
[----:B------:R-:W-:Y:S06]  /*1c10*/  RET.REL.NODEC R22 `(_Z9isingStepPiS_l) ;  /* 0xffffffe016f87950 */ /* 0x000fec0003c3ffff */
.L_x_14:
[----:B------:R-:W-:-:S00]  /*1c20*/  BRA `(.L_x_14) ;  /* 0xfffffffc00fc7947 */ /* 0x000fc0000383ffff */
[----:B------:R-:W-:-:S00]  /*1c30*/  NOP ;  /* 0x0000000000007918 */ /* 0x000fc00000000000 */
        /* <DEDUP_REMOVED lines=12> */
.L_x_16:


//--------------------- .nv.shared._Z9isingStepPiS_l --------------------------
	.section	.nv.shared._Z9isingStepPiS_l,"aw",@nobits
	.sectionflags	@""
	.align	4
.nv.shared._Z9isingStepPiS_l:
	.zero		2048


//--------------------- .nv.shared.reserved.0     --------------------------
	.section	.nv.shared.reserved.0,"aw",@nobits
	.weak		__nv_reservedSMEM_offset_0_alias
	.size		__nv_reservedSMEM_offset_0_alias, 0, 64
	.other		__nv_reservedSMEM_offset_0_alias,@"STO_CUDA_RESERVED_SHARED STV_DEFAULT"
__nv_reservedSMEM_offset_0_alias:
	.zero		0
	.zero		64


//--------------------- .nv.constant0._Z9isingStepPiS_l --------------------------
	.section	.nv.constant0._Z9isingStepPiS_l,"a",@progbits
	.sectionflags	@""
	.align	4
.nv.constant0._Z9isingStepPiS_l:
	.zero		920


//--------------------- SYMBOLS --------------------------

	.type		.nv.reservedSmem.offset0,@object
	.size		.nv.reservedSmem.offset0,0x4
	.type		.nv.reservedSmem.cap,@object
	.size		.nv.reservedSmem.cap,0x4
